//
// Generated by NVIDIA NVVM Compiler
//
// Compiler Build ID: CL-36424714
// Cuda compilation tools, release 13.0, V13.0.88
// Based on NVVM 20.0.0
//

.version 9.0
.target sm_100
.address_size 64

	// .globl	_Z9cu4x4MInvIfEvPKT_PS0_Pbi

.visible .entry _Z9cu4x4MInvIfEvPKT_PS0_Pbi(
	.param .u64 .ptr .align 1 _Z9cu4x4MInvIfEvPKT_PS0_Pbi_param_0,
	.param .u64 .ptr .align 1 _Z9cu4x4MInvIfEvPKT_PS0_Pbi_param_1,
	.param .u64 .ptr .align 1 _Z9cu4x4MInvIfEvPKT_PS0_Pbi_param_2,
	.param .u32 _Z9cu4x4MInvIfEvPKT_PS0_Pbi_param_3
)
{
	.reg .pred 	%p<3>;
	.reg .b16 	%rs<3>;
	.reg .b32 	%r<12>;
	.reg .b32 	%f<166>;
	.reg .b64 	%rd<17>;
	.reg .b64 	%fd<2>;

	ld.param.u32 	%r2, [_Z9cu4x4MInvIfEvPKT_PS0_Pbi_param_3];
	mov.u32 	%r3, %tid.x;
	mov.u32 	%r4, %ctaid.x;
	mov.u32 	%r5, %ntid.x;
	mad.lo.s32 	%r6, %r4, %r5, %r3;
	setp.ge.s32 	%p1, %r6, %r2;
	@%p1 bra 	$L__BB0_4;
	ld.param.u64 	%rd16, [_Z9cu4x4MInvIfEvPKT_PS0_Pbi_param_2];
	ld.param.u64 	%rd15, [_Z9cu4x4MInvIfEvPKT_PS0_Pbi_param_1];
	ld.param.u64 	%rd14, [_Z9cu4x4MInvIfEvPKT_PS0_Pbi_param_0];
	cvta.to.global.u64 	%rd1, %rd16;
	cvta.to.global.u64 	%rd6, %rd14;
	cvta.to.global.u64 	%rd7, %rd15;
	mov.u32 	%r7, %ctaid.x;
	mov.u32 	%r8, %ntid.x;
	mov.u32 	%r9, %tid.x;
	mad.lo.s32 	%r1, %r7, %r8, %r9;
	shl.b32 	%r10, %r1, 4;
	mul.wide.s32 	%rd8, %r10, 4;
	add.s64 	%rd2, %rd7, %rd8;
	add.s64 	%rd9, %rd6, %rd8;
	ld.global.f32 	%f18, [%rd9+20];
	ld.global.f32 	%f19, [%rd9+60];
	ld.global.f32 	%f20, [%rd9+40];
	mul.f32 	%f21, %f19, %f20;
	ld.global.f32 	%f22, [%rd9+44];
	ld.global.f32 	%f23, [%rd9+56];
	mul.f32 	%f24, %f22, %f23;
	sub.f32 	%f25, %f21, %f24;
	mul.f32 	%f26, %f18, %f25;
	ld.global.f32 	%f27, [%rd9+24];
	ld.global.f32 	%f28, [%rd9+36];
	mul.f32 	%f29, %f19, %f28;
	ld.global.f32 	%f30, [%rd9+52];
	mul.f32 	%f31, %f30, %f22;
	sub.f32 	%f32, %f29, %f31;
	mul.f32 	%f33, %f27, %f32;
	sub.f32 	%f34, %f26, %f33;
	ld.global.f32 	%f35, [%rd9+28];
	mul.f32 	%f36, %f23, %f28;
	mul.f32 	%f37, %f20, %f30;
	sub.f32 	%f38, %f36, %f37;
	fma.rn.f32 	%f1, %f35, %f38, %f34;
	ld.global.f32 	%f39, [%rd9+16];
	mul.f32 	%f40, %f39, %f25;
	ld.global.f32 	%f41, [%rd9+32];
	mul.f32 	%f42, %f19, %f41;
	ld.global.f32 	%f43, [%rd9+48];
	mul.f32 	%f44, %f43, %f22;
	sub.f32 	%f45, %f42, %f44;
	mul.f32 	%f46, %f27, %f45;
	sub.f32 	%f47, %f40, %f46;
	mul.f32 	%f48, %f23, %f41;
	mul.f32 	%f49, %f20, %f43;
	sub.f32 	%f50, %f48, %f49;
	fma.rn.f32 	%f2, %f35, %f50, %f47;
	mul.f32 	%f51, %f39, %f32;
	mul.f32 	%f52, %f18, %f45;
	sub.f32 	%f53, %f51, %f52;
	mul.f32 	%f54, %f30, %f41;
	mul.f32 	%f55, %f28, %f43;
	sub.f32 	%f56, %f54, %f55;
	fma.rn.f32 	%f3, %f35, %f56, %f53;
	mul.f32 	%f57, %f39, %f38;
	mul.f32 	%f58, %f18, %f50;
	sub.f32 	%f59, %f57, %f58;
	fma.rn.f32 	%f4, %f27, %f56, %f59;
	ld.global.f32 	%f60, [%rd9+4];
	mul.f32 	%f61, %f60, %f25;
	ld.global.f32 	%f62, [%rd9+8];
	mul.f32 	%f63, %f62, %f32;
	sub.f32 	%f64, %f61, %f63;
	ld.global.f32 	%f65, [%rd9+12];
	fma.rn.f32 	%f5, %f65, %f38, %f64;
	ld.global.f32 	%f66, [%rd9];
	mul.f32 	%f67, %f66, %f25;
	mul.f32 	%f68, %f62, %f45;
	sub.f32 	%f69, %f67, %f68;
	fma.rn.f32 	%f6, %f65, %f50, %f69;
	mul.f32 	%f70, %f66, %f32;
	mul.f32 	%f71, %f60, %f45;
	sub.f32 	%f72, %f70, %f71;
	fma.rn.f32 	%f7, %f65, %f56, %f72;
	mul.f32 	%f73, %f66, %f38;
	mul.f32 	%f74, %f60, %f50;
	sub.f32 	%f75, %f73, %f74;
	fma.rn.f32 	%f8, %f62, %f56, %f75;
	mul.f32 	%f76, %f19, %f27;
	mul.f32 	%f77, %f35, %f23;
	sub.f32 	%f78, %f76, %f77;
	mul.f32 	%f79, %f60, %f78;
	mul.f32 	%f80, %f19, %f18;
	mul.f32 	%f81, %f30, %f35;
	sub.f32 	%f82, %f80, %f81;
	mul.f32 	%f83, %f62, %f82;
	sub.f32 	%f84, %f79, %f83;
	mul.f32 	%f85, %f23, %f18;
	mul.f32 	%f86, %f30, %f27;
	sub.f32 	%f87, %f85, %f86;
	fma.rn.f32 	%f9, %f65, %f87, %f84;
	mul.f32 	%f88, %f66, %f78;
	mul.f32 	%f89, %f19, %f39;
	mul.f32 	%f90, %f43, %f35;
	sub.f32 	%f91, %f89, %f90;
	mul.f32 	%f92, %f62, %f91;
	sub.f32 	%f93, %f88, %f92;
	mul.f32 	%f94, %f23, %f39;
	mul.f32 	%f95, %f43, %f27;
	sub.f32 	%f96, %f94, %f95;
	fma.rn.f32 	%f10, %f65, %f96, %f93;
	mul.f32 	%f97, %f66, %f82;
	mul.f32 	%f98, %f60, %f91;
	sub.f32 	%f99, %f97, %f98;
	mul.f32 	%f100, %f30, %f39;
	mul.f32 	%f101, %f43, %f18;
	sub.f32 	%f102, %f100, %f101;
	fma.rn.f32 	%f11, %f65, %f102, %f99;
	mul.f32 	%f103, %f66, %f87;
	mul.f32 	%f104, %f60, %f96;
	sub.f32 	%f105, %f103, %f104;
	fma.rn.f32 	%f12, %f62, %f102, %f105;
	mul.f32 	%f106, %f22, %f27;
	mul.f32 	%f107, %f20, %f35;
	sub.f32 	%f108, %f106, %f107;
	mul.f32 	%f109, %f60, %f108;
	mul.f32 	%f110, %f22, %f18;
	mul.f32 	%f111, %f28, %f35;
	sub.f32 	%f112, %f110, %f111;
	mul.f32 	%f113, %f62, %f112;
	sub.f32 	%f114, %f109, %f113;
	mul.f32 	%f115, %f20, %f18;
	mul.f32 	%f116, %f28, %f27;
	sub.f32 	%f117, %f115, %f116;
	fma.rn.f32 	%f13, %f65, %f117, %f114;
	mul.f32 	%f118, %f66, %f108;
	mul.f32 	%f119, %f22, %f39;
	mul.f32 	%f120, %f41, %f35;
	sub.f32 	%f121, %f119, %f120;
	mul.f32 	%f122, %f62, %f121;
	sub.f32 	%f123, %f118, %f122;
	mul.f32 	%f124, %f20, %f39;
	mul.f32 	%f125, %f41, %f27;
	sub.f32 	%f126, %f124, %f125;
	fma.rn.f32 	%f14, %f65, %f126, %f123;
	mul.f32 	%f127, %f66, %f112;
	mul.f32 	%f128, %f60, %f121;
	sub.f32 	%f129, %f127, %f128;
	mul.f32 	%f130, %f28, %f39;
	mul.f32 	%f131, %f41, %f18;
	sub.f32 	%f132, %f130, %f131;
	fma.rn.f32 	%f15, %f65, %f132, %f129;
	mul.f32 	%f133, %f66, %f117;
	mul.f32 	%f134, %f60, %f126;
	sub.f32 	%f135, %f133, %f134;
	fma.rn.f32 	%f16, %f62, %f132, %f135;
	mul.f32 	%f136, %f1, %f66;
	mul.f32 	%f137, %f2, %f60;
	sub.f32 	%f138, %f136, %f137;
	fma.rn.f32 	%f139, %f3, %f62, %f138;
	mul.f32 	%f140, %f4, %f65;
	sub.f32 	%f17, %f139, %f140;
	abs.f32 	%f141, %f17;
	cvt.f64.f32 	%fd1, %f141;
	setp.geu.f64 	%p2, %fd1, 0d3F1A36E2EB1C432D;
	@%p2 bra 	$L__BB0_3;
	mov.b32 	%r11, 0;
	st.global.u32 	[%rd2], %r11;
	st.global.u32 	[%rd2+4], %r11;
	st.global.u32 	[%rd2+8], %r11;
	st.global.u32 	[%rd2+12], %r11;
	st.global.u32 	[%rd2+16], %r11;
	st.global.u32 	[%rd2+20], %r11;
	st.global.u32 	[%rd2+24], %r11;
	st.global.u32 	[%rd2+28], %r11;
	st.global.u32 	[%rd2+32], %r11;
	st.global.u32 	[%rd2+36], %r11;
	st.global.u32 	[%rd2+40], %r11;
	st.global.u32 	[%rd2+44], %r11;
	st.global.u32 	[%rd2+48], %r11;
	st.global.u32 	[%rd2+52], %r11;
	st.global.u32 	[%rd2+56], %r11;
	st.global.u32 	[%rd2+60], %r11;
	cvt.s64.s32 	%rd12, %r1;
	add.s64 	%rd13, %rd1, %rd12;
	mov.b16 	%rs2, 0;
	st.global.u8 	[%rd13], %rs2;
	bra.uni 	$L__BB0_4;
$L__BB0_3:
	neg.f32 	%f142, %f4;
	neg.f32 	%f143, %f2;
	neg.f32 	%f144, %f15;
	neg.f32 	%f145, %f13;
	neg.f32 	%f146, %f12;
	neg.f32 	%f147, %f10;
	neg.f32 	%f148, %f7;
	neg.f32 	%f149, %f5;
	div.rn.f32 	%f150, %f1, %f17;
	st.global.f32 	[%rd2], %f150;
	div.rn.f32 	%f151, %f149, %f17;
	st.global.f32 	[%rd2+4], %f151;
	div.rn.f32 	%f152, %f9, %f17;
	st.global.f32 	[%rd2+8], %f152;
	div.rn.f32 	%f153, %f145, %f17;
	st.global.f32 	[%rd2+12], %f153;
	div.rn.f32 	%f154, %f143, %f17;
	st.global.f32 	[%rd2+16], %f154;
	div.rn.f32 	%f155, %f6, %f17;
	st.global.f32 	[%rd2+20], %f155;
	div.rn.f32 	%f156, %f147, %f17;
	st.global.f32 	[%rd2+24], %f156;
	div.rn.f32 	%f157, %f14, %f17;
	st.global.f32 	[%rd2+28], %f157;
	div.rn.f32 	%f158, %f3, %f17;
	st.global.f32 	[%rd2+32], %f158;
	div.rn.f32 	%f159, %f148, %f17;
	st.global.f32 	[%rd2+36], %f159;
	div.rn.f32 	%f160, %f11, %f17;
	st.global.f32 	[%rd2+40], %f160;
	div.rn.f32 	%f161, %f144, %f17;
	st.global.f32 	[%rd2+44], %f161;
	div.rn.f32 	%f162, %f142, %f17;
	st.global.f32 	[%rd2+48], %f162;
	div.rn.f32 	%f163, %f8, %f17;
	st.global.f32 	[%rd2+52], %f163;
	div.rn.f32 	%f164, %f146, %f17;
	st.global.f32 	[%rd2+56], %f164;
	div.rn.f32 	%f165, %f16, %f17;
	st.global.f32 	[%rd2+60], %f165;
	cvt.s64.s32 	%rd10, %r1;
	add.s64 	%rd11, %rd1, %rd10;
	mov.b16 	%rs1, 1;
	st.global.u8 	[%rd11], %rs1;
$L__BB0_4:
	ret;

}
	// .globl	_Z9cu4x4MInvIdEvPKT_PS0_Pbi
.visible .entry _Z9cu4x4MInvIdEvPKT_PS0_Pbi(
	.param .u64 .ptr .align 1 _Z9cu4x4MInvIdEvPKT_PS0_Pbi_param_0,
	.param .u64 .ptr .align 1 _Z9cu4x4MInvIdEvPKT_PS0_Pbi_param_1,
	.param .u64 .ptr .align 1 _Z9cu4x4MInvIdEvPKT_PS0_Pbi_param_2,
	.param .u32 _Z9cu4x4MInvIdEvPKT_PS0_Pbi_param_3
)
{
	.reg .pred 	%p<3>;
	.reg .b16 	%rs<3>;
	.reg .b32 	%r<7>;
	.reg .b64 	%rd<18>;
	.reg .b64 	%fd<166>;

	ld.param.u32 	%r2, [_Z9cu4x4MInvIdEvPKT_PS0_Pbi_param_3];
	mov.u32 	%r3, %tid.x;
	mov.u32 	%r4, %ctaid.x;
	mov.u32 	%r5, %ntid.x;
	mad.lo.s32 	%r1, %r4, %r5, %r3;
	setp.ge.s32 	%p1, %r1, %r2;
	@%p1 bra 	$L__BB1_4;
	ld.param.u64 	%rd17, [_Z9cu4x4MInvIdEvPKT_PS0_Pbi_param_2];
	ld.param.u64 	%rd16, [_Z9cu4x4MInvIdEvPKT_PS0_Pbi_param_1];
	ld.param.u64 	%rd15, [_Z9cu4x4MInvIdEvPKT_PS0_Pbi_param_0];
	cvta.to.global.u64 	%rd1, %rd17;
	cvta.to.global.u64 	%rd6, %rd15;
	cvta.to.global.u64 	%rd7, %rd16;
	shl.b32 	%r6, %r1, 4;
	mul.wide.s32 	%rd8, %r6, 8;
	add.s64 	%rd2, %rd7, %rd8;
	add.s64 	%rd9, %rd6, %rd8;
	ld.global.f64 	%fd18, [%rd9+40];
	ld.global.f64 	%fd19, [%rd9+120];
	ld.global.f64 	%fd20, [%rd9+80];
	mul.f64 	%fd21, %fd19, %fd20;
	ld.global.f64 	%fd22, [%rd9+88];
	ld.global.f64 	%fd23, [%rd9+112];
	mul.f64 	%fd24, %fd22, %fd23;
	sub.f64 	%fd25, %fd21, %fd24;
	mul.f64 	%fd26, %fd18, %fd25;
	ld.global.f64 	%fd27, [%rd9+48];
	ld.global.f64 	%fd28, [%rd9+72];
	mul.f64 	%fd29, %fd19, %fd28;
	ld.global.f64 	%fd30, [%rd9+104];
	mul.f64 	%fd31, %fd30, %fd22;
	sub.f64 	%fd32, %fd29, %fd31;
	mul.f64 	%fd33, %fd27, %fd32;
	sub.f64 	%fd34, %fd26, %fd33;
	ld.global.f64 	%fd35, [%rd9+56];
	mul.f64 	%fd36, %fd23, %fd28;
	mul.f64 	%fd37, %fd20, %fd30;
	sub.f64 	%fd38, %fd36, %fd37;
	fma.rn.f64 	%fd1, %fd35, %fd38, %fd34;
	ld.global.f64 	%fd39, [%rd9+32];
	mul.f64 	%fd40, %fd39, %fd25;
	ld.global.f64 	%fd41, [%rd9+64];
	mul.f64 	%fd42, %fd19, %fd41;
	ld.global.f64 	%fd43, [%rd9+96];
	mul.f64 	%fd44, %fd43, %fd22;
	sub.f64 	%fd45, %fd42, %fd44;
	mul.f64 	%fd46, %fd27, %fd45;
	sub.f64 	%fd47, %fd40, %fd46;
	mul.f64 	%fd48, %fd23, %fd41;
	mul.f64 	%fd49, %fd20, %fd43;
	sub.f64 	%fd50, %fd48, %fd49;
	fma.rn.f64 	%fd2, %fd35, %fd50, %fd47;
	mul.f64 	%fd51, %fd39, %fd32;
	mul.f64 	%fd52, %fd18, %fd45;
	sub.f64 	%fd53, %fd51, %fd52;
	mul.f64 	%fd54, %fd30, %fd41;
	mul.f64 	%fd55, %fd28, %fd43;
	sub.f64 	%fd56, %fd54, %fd55;
	fma.rn.f64 	%fd3, %fd35, %fd56, %fd53;
	mul.f64 	%fd57, %fd39, %fd38;
	mul.f64 	%fd58, %fd18, %fd50;
	sub.f64 	%fd59, %fd57, %fd58;
	fma.rn.f64 	%fd4, %fd27, %fd56, %fd59;
	ld.global.f64 	%fd60, [%rd9+8];
	mul.f64 	%fd61, %fd60, %fd25;
	ld.global.f64 	%fd62, [%rd9+16];
	mul.f64 	%fd63, %fd62, %fd32;
	sub.f64 	%fd64, %fd61, %fd63;
	ld.global.f64 	%fd65, [%rd9+24];
	fma.rn.f64 	%fd5, %fd65, %fd38, %fd64;
	ld.global.f64 	%fd66, [%rd9];
	mul.f64 	%fd67, %fd66, %fd25;
	mul.f64 	%fd68, %fd62, %fd45;
	sub.f64 	%fd69, %fd67, %fd68;
	fma.rn.f64 	%fd6, %fd65, %fd50, %fd69;
	mul.f64 	%fd70, %fd66, %fd32;
	mul.f64 	%fd71, %fd60, %fd45;
	sub.f64 	%fd72, %fd70, %fd71;
	fma.rn.f64 	%fd7, %fd65, %fd56, %fd72;
	mul.f64 	%fd73, %fd66, %fd38;
	mul.f64 	%fd74, %fd60, %fd50;
	sub.f64 	%fd75, %fd73, %fd74;
	fma.rn.f64 	%fd8, %fd62, %fd56, %fd75;
	mul.f64 	%fd76, %fd19, %fd27;
	mul.f64 	%fd77, %fd35, %fd23;
	sub.f64 	%fd78, %fd76, %fd77;
	mul.f64 	%fd79, %fd60, %fd78;
	mul.f64 	%fd80, %fd19, %fd18;
	mul.f64 	%fd81, %fd30, %fd35;
	sub.f64 	%fd82, %fd80, %fd81;
	mul.f64 	%fd83, %fd62, %fd82;
	sub.f64 	%fd84, %fd79, %fd83;
	mul.f64 	%fd85, %fd23, %fd18;
	mul.f64 	%fd86, %fd30, %fd27;
	sub.f64 	%fd87, %fd85, %fd86;
	fma.rn.f64 	%fd9, %fd65, %fd87, %fd84;
	mul.f64 	%fd88, %fd66, %fd78;
	mul.f64 	%fd89, %fd19, %fd39;
	mul.f64 	%fd90, %fd43, %fd35;
	sub.f64 	%fd91, %fd89, %fd90;
	mul.f64 	%fd92, %fd62, %fd91;
	sub.f64 	%fd93, %fd88, %fd92;
	mul.f64 	%fd94, %fd23, %fd39;
	mul.f64 	%fd95, %fd43, %fd27;
	sub.f64 	%fd96, %fd94, %fd95;
	fma.rn.f64 	%fd10, %fd65, %fd96, %fd93;
	mul.f64 	%fd97, %fd66, %fd82;
	mul.f64 	%fd98, %fd60, %fd91;
	sub.f64 	%fd99, %fd97, %fd98;
	mul.f64 	%fd100, %fd30, %fd39;
	mul.f64 	%fd101, %fd43, %fd18;
	sub.f64 	%fd102, %fd100, %fd101;
	fma.rn.f64 	%fd11, %fd65, %fd102, %fd99;
	mul.f64 	%fd103, %fd66, %fd87;
	mul.f64 	%fd104, %fd60, %fd96;
	sub.f64 	%fd105, %fd103, %fd104;
	fma.rn.f64 	%fd12, %fd62, %fd102, %fd105;
	mul.f64 	%fd106, %fd22, %fd27;
	mul.f64 	%fd107, %fd20, %fd35;
	sub.f64 	%fd108, %fd106, %fd107;
	mul.f64 	%fd109, %fd60, %fd108;
	mul.f64 	%fd110, %fd22, %fd18;
	mul.f64 	%fd111, %fd28, %fd35;
	sub.f64 	%fd112, %fd110, %fd111;
	mul.f64 	%fd113, %fd62, %fd112;
	sub.f64 	%fd114, %fd109, %fd113;
	mul.f64 	%fd115, %fd20, %fd18;
	mul.f64 	%fd116, %fd28, %fd27;
	sub.f64 	%fd117, %fd115, %fd116;
	fma.rn.f64 	%fd13, %fd65, %fd117, %fd114;
	mul.f64 	%fd118, %fd66, %fd108;
	mul.f64 	%fd119, %fd22, %fd39;
	mul.f64 	%fd120, %fd41, %fd35;
	sub.f64 	%fd121, %fd119, %fd120;
	mul.f64 	%fd122, %fd62, %fd121;
	sub.f64 	%fd123, %fd118, %fd122;
	mul.f64 	%fd124, %fd20, %fd39;
	mul.f64 	%fd125, %fd41, %fd27;
	sub.f64 	%fd126, %fd124, %fd125;
	fma.rn.f64 	%fd14, %fd65, %fd126, %fd123;
	mul.f64 	%fd127, %fd66, %fd112;
	mul.f64 	%fd128, %fd60, %fd121;
	sub.f64 	%fd129, %fd127, %fd128;
	mul.f64 	%fd130, %fd28, %fd39;
	mul.f64 	%fd131, %fd41, %fd18;
	sub.f64 	%fd132, %fd130, %fd131;
	fma.rn.f64 	%fd15, %fd65, %fd132, %fd129;
	mul.f64 	%fd133, %fd66, %fd117;
	mul.f64 	%fd134, %fd60, %fd126;
	sub.f64 	%fd135, %fd133, %fd134;
	fma.rn.f64 	%fd16, %fd62, %fd132, %fd135;
	mul.f64 	%fd136, %fd1, %fd66;
	mul.f64 	%fd137, %fd2, %fd60;
	sub.f64 	%fd138, %fd136, %fd137;
	fma.rn.f64 	%fd139, %fd3, %fd62, %fd138;
	mul.f64 	%fd140, %fd4, %fd65;
	sub.f64 	%fd17, %fd139, %fd140;
	abs.f64 	%fd141, %fd17;
	setp.geu.f64 	%p2, %fd141, 0d3F1A36E2EB1C432D;
	@%p2 bra 	$L__BB1_3;
	mov.b64 	%rd12, 0;
	st.global.u64 	[%rd2], %rd12;
	st.global.u64 	[%rd2+8], %rd12;
	st.global.u64 	[%rd2+16], %rd12;
	st.global.u64 	[%rd2+24], %rd12;
	st.global.u64 	[%rd2+32], %rd12;
	st.global.u64 	[%rd2+40], %rd12;
	st.global.u64 	[%rd2+48], %rd12;
	st.global.u64 	[%rd2+56], %rd12;
	st.global.u64 	[%rd2+64], %rd12;
	st.global.u64 	[%rd2+72], %rd12;
	st.global.u64 	[%rd2+80], %rd12;
	st.global.u64 	[%rd2+88], %rd12;
	st.global.u64 	[%rd2+96], %rd12;
	st.global.u64 	[%rd2+104], %rd12;
	st.global.u64 	[%rd2+112], %rd12;
	st.global.u64 	[%rd2+120], %rd12;
	cvt.s64.s32 	%rd13, %r1;
	add.s64 	%rd14, %rd1, %rd13;
	mov.b16 	%rs2, 0;
	st.global.u8 	[%rd14], %rs2;
	bra.uni 	$L__BB1_4;
$L__BB1_3:
	neg.f64 	%fd142, %fd4;
	neg.f64 	%fd143, %fd2;
	neg.f64 	%fd144, %fd15;
	neg.f64 	%fd145, %fd13;
	neg.f64 	%fd146, %fd12;
	neg.f64 	%fd147, %fd10;
	neg.f64 	%fd148, %fd7;
	neg.f64 	%fd149, %fd5;
	div.rn.f64 	%fd150, %fd1, %fd17;
	st.global.f64 	[%rd2], %fd150;
	div.rn.f64 	%fd151, %fd149, %fd17;
	st.global.f64 	[%rd2+8], %fd151;
	div.rn.f64 	%fd152, %fd9, %fd17;
	st.global.f64 	[%rd2+16], %fd152;
	div.rn.f64 	%fd153, %fd145, %fd17;
	st.global.f64 	[%rd2+24], %fd153;
	div.rn.f64 	%fd154, %fd143, %fd17;
	st.global.f64 	[%rd2+32], %fd154;
	div.rn.f64 	%fd155, %fd6, %fd17;
	st.global.f64 	[%rd2+40], %fd155;
	div.rn.f64 	%fd156, %fd147, %fd17;
	st.global.f64 	[%rd2+48], %fd156;
	div.rn.f64 	%fd157, %fd14, %fd17;
	st.global.f64 	[%rd2+56], %fd157;
	div.rn.f64 	%fd158, %fd3, %fd17;
	st.global.f64 	[%rd2+64], %fd158;
	div.rn.f64 	%fd159, %fd148, %fd17;
	st.global.f64 	[%rd2+72], %fd159;
	div.rn.f64 	%fd160, %fd11, %fd17;
	st.global.f64 	[%rd2+80], %fd160;
	div.rn.f64 	%fd161, %fd144, %fd17;
	st.global.f64 	[%rd2+88], %fd161;
	div.rn.f64 	%fd162, %fd142, %fd17;
	st.global.f64 	[%rd2+96], %fd162;
	div.rn.f64 	%fd163, %fd8, %fd17;
	st.global.f64 	[%rd2+104], %fd163;
	div.rn.f64 	%fd164, %fd146, %fd17;
	st.global.f64 	[%rd2+112], %fd164;
	div.rn.f64 	%fd165, %fd16, %fd17;
	st.global.f64 	[%rd2+120], %fd165;
	cvt.s64.s32 	%rd10, %r1;
	add.s64 	%rd11, %rd1, %rd10;
	mov.b16 	%rs1, 1;
	st.global.u8 	[%rd11], %rs1;
$L__BB1_4:
	ret;

}
	// .globl	_Z18cu4x4MInv_backwardIfEvPKT_S2_PS0_i
.visible .entry _Z18cu4x4MInv_backwardIfEvPKT_S2_PS0_i(
	.param .u64 .ptr .align 1 _Z18cu4x4MInv_backwardIfEvPKT_S2_PS0_i_param_0,
	.param .u64 .ptr .align 1 _Z18cu4x4MInv_backwardIfEvPKT_S2_PS0_i_param_1,
	.param .u64 .ptr .align 1 _Z18cu4x4MInv_backwardIfEvPKT_S2_PS0_i_param_2,
	.param .u32 _Z18cu4x4MInv_backwardIfEvPKT_S2_PS0_i_param_3
)
{
	.reg .pred 	%p<2>;
	.reg .b32 	%r<23>;
	.reg .b64 	%rd<5>;

	ld.param.u64 	%rd1, [_Z18cu4x4MInv_backwardIfEvPKT_S2_PS0_i_param_2];
	ld.param.u32 	%r2, [_Z18cu4x4MInv_backwardIfEvPKT_S2_PS0_i_param_3];
	mov.u32 	%r3, %tid.x;
	mov.u32 	%r4, %ctaid.x;
	mov.u32 	%r5, %ntid.x;
	mad.lo.s32 	%r1, %r4, %r5, %r3;
	setp.ge.s32 	%p1, %r1, %r2;
	@%p1 bra 	$L__BB2_2;
	cvta.to.global.u64 	%rd2, %rd1;
	mul.lo.s32 	%r6, %r1, 9;
	mul.wide.s32 	%rd3, %r6, 4;
	add.s64 	%rd4, %rd2, %rd3;
	mov.b32 	%r7, 1065353216;
	st.global.u32 	[%rd4], %r7;
	mov.b32 	%r8, 1073741824;
	st.global.u32 	[%rd4+4], %r8;
	mov.b32 	%r9, 1077936128;
	st.global.u32 	[%rd4+8], %r9;
	mov.b32 	%r10, 1082130432;
	st.global.u32 	[%rd4+12], %r10;
	mov.b32 	%r11, 1084227584;
	st.global.u32 	[%rd4+16], %r11;
	mov.b32 	%r12, 1086324736;
	st.global.u32 	[%rd4+20], %r12;
	mov.b32 	%r13, 1088421888;
	st.global.u32 	[%rd4+24], %r13;
	mov.b32 	%r14, 1090519040;
	st.global.u32 	[%rd4+28], %r14;
	mov.b32 	%r15, 1091567616;
	st.global.u32 	[%rd4+32], %r15;
	mov.b32 	%r16, 1092616192;
	st.global.u32 	[%rd4+36], %r16;
	mov.b32 	%r17, 1093664768;
	st.global.u32 	[%rd4+40], %r17;
	mov.b32 	%r18, 1094713344;
	st.global.u32 	[%rd4+44], %r18;
	mov.b32 	%r19, 1095761920;
	st.global.u32 	[%rd4+48], %r19;
	mov.b32 	%r20, 1096810496;
	st.global.u32 	[%rd4+52], %r20;
	mov.b32 	%r21, 1097859072;
	st.global.u32 	[%rd4+56], %r21;
	mov.b32 	%r22, 1098907648;
	st.global.u32 	[%rd4+60], %r22;
$L__BB2_2:
	ret;

}
	// .globl	_Z18cu4x4MInv_backwardIdEvPKT_S2_PS0_i
.visible .entry _Z18cu4x4MInv_backwardIdEvPKT_S2_PS0_i(
	.param .u64 .ptr .align 1 _Z18cu4x4MInv_backwardIdEvPKT_S2_PS0_i_param_0,
	.param .u64 .ptr .align 1 _Z18cu4x4MInv_backwardIdEvPKT_S2_PS0_i_param_1,
	.param .u64 .ptr .align 1 _Z18cu4x4MInv_backwardIdEvPKT_S2_PS0_i_param_2,
	.param .u32 _Z18cu4x4MInv_backwardIdEvPKT_S2_PS0_i_param_3
)
{
	.reg .pred 	%p<2>;
	.reg .b32 	%r<7>;
	.reg .b64 	%rd<21>;

	ld.param.u64 	%rd1, [_Z18cu4x4MInv_backwardIdEvPKT_S2_PS0_i_param_2];
	ld.param.u32 	%r2, [_Z18cu4x4MInv_backwardIdEvPKT_S2_PS0_i_param_3];
	mov.u32 	%r3, %tid.x;
	mov.u32 	%r4, %ctaid.x;
	mov.u32 	%r5, %ntid.x;
	mad.lo.s32 	%r1, %r4, %r5, %r3;
	setp.ge.s32 	%p1, %r1, %r2;
	@%p1 bra 	$L__BB3_2;
	cvta.to.global.u64 	%rd2, %rd1;
	mul.lo.s32 	%r6, %r1, 9;
	mul.wide.s32 	%rd3, %r6, 8;
	add.s64 	%rd4, %rd2, %rd3;
	mov.b64 	%rd5, 4607182418800017408;
	st.global.u64 	[%rd4], %rd5;
	mov.b64 	%rd6, 4611686018427387904;
	st.global.u64 	[%rd4+8], %rd6;
	mov.b64 	%rd7, 4613937818241073152;
	st.global.u64 	[%rd4+16], %rd7;
	mov.b64 	%rd8, 4616189618054758400;
	st.global.u64 	[%rd4+24], %rd8;
	mov.b64 	%rd9, 4617315517961601024;
	st.global.u64 	[%rd4+32], %rd9;
	mov.b64 	%rd10, 4618441417868443648;
	st.global.u64 	[%rd4+40], %rd10;
	mov.b64 	%rd11, 4619567317775286272;
	st.global.u64 	[%rd4+48], %rd11;
	mov.b64 	%rd12, 4620693217682128896;
	st.global.u64 	[%rd4+56], %rd12;
	mov.b64 	%rd13, 4621256167635550208;
	st.global.u64 	[%rd4+64], %rd13;
	mov.b64 	%rd14, 4621819117588971520;
	st.global.u64 	[%rd4+72], %rd14;
	mov.b64 	%rd15, 4622382067542392832;
	st.global.u64 	[%rd4+80], %rd15;
	mov.b64 	%rd16, 4622945017495814144;
	st.global.u64 	[%rd4+88], %rd16;
	mov.b64 	%rd17, 4623507967449235456;
	st.global.u64 	[%rd4+96], %rd17;
	mov.b64 	%rd18, 4624070917402656768;
	st.global.u64 	[%rd4+104], %rd18;
	mov.b64 	%rd19, 4624633867356078080;
	st.global.u64 	[%rd4+112], %rd19;
	mov.b64 	%rd20, 4625196817309499392;
	st.global.u64 	[%rd4+120], %rd20;
$L__BB3_2:
	ret;

}


// ===== COMPILED SASS (sm_100) =====

	.target	sm_100

	.elftype	@"ET_EXEC"


//--------------------- .note.nv.tkinfo           --------------------------
	.section	.note.nv.tkinfo,"",@"SHT_NOTE"
	.sectionflags	@"SHF_NOTE_NV_TKINFO"
	.tkinfo
        /*0018*/ 	.word	0x00000002
        /*0030*/ 	.string	""
        /*0030*/ 	.string	"ptxas"
        /*0030*/ 	.string	"Cuda compilation tools, release 13.0, V13.0.88"
        /*0030*/ 	.string	"Build cuda_13.0.r13.0/compiler.36424714_0"
        /*0030*/ 	.string	"-arch sm_100 -m 64 "



//--------------------- .note.nv.cuinfo           --------------------------
	.section	.note.nv.cuinfo,"",@"SHT_NOTE"
	.sectionflags	@"SHF_NOTE_NV_CUINFO"
        /*0018*/ 	.short	0x0002
        /*001a*/ 	.short	0x0064
        /*001c*/ 	.short	0x0082
	.zero		2


//--------------------- .nv.info                  --------------------------
	.section	.nv.info,"",@"SHT_CUDA_INFO"
	.align	4


	//----- nvinfo : EIATTR_REGCOUNT
	.align		4
        /*0000*/ 	.byte	0x04, 0x2f
        /*0002*/ 	.short	(.L_1 - .L_0)
	.align		4
.L_0:
        /*0004*/ 	.word	index@(_Z9cu4x4MInvIfEvPKT_PS0_Pbi)
        /*0008*/ 	.word	0x00000028


	//----- nvinfo : EIATTR_FRAME_SIZE
	.align		4
.L_1:
        /*000c*/ 	.byte	0x04, 0x11
        /*000e*/ 	.short	(.L_3 - .L_2)
	.align		4
.L_2:
        /*0010*/ 	.word	index@($__internal_1_$__cuda_sm3x_div_rn_noftz_f32_slowpath)
        /*0014*/ 	.word	0x00000000


	//----- nvinfo : EIATTR_FRAME_SIZE
	.align		4
.L_3:
        /*0018*/ 	.byte	0x04, 0x11
        /*001a*/ 	.short	(.L_5 - .L_4)
	.align		4
.L_4:
        /*001c*/ 	.word	index@(_Z9cu4x4MInvIfEvPKT_PS0_Pbi)
        /*0020*/ 	.word	0x00000000


	//----- nvinfo : EIATTR_REGCOUNT
	.align		4
.L_5:
        /*0024*/ 	.byte	0x04, 0x2f
        /*0026*/ 	.short	(.L_7 - .L_6)
	.align		4
.L_6:
        /*0028*/ 	.word	index@(_Z9cu4x4MInvIdEvPKT_PS0_Pbi)
        /*002c*/ 	.word	0x00000050


	//----- nvinfo : EIATTR_FRAME_SIZE
	.align		4
.L_7:
        /*0030*/ 	.byte	0x04, 0x11
        /*0032*/ 	.short	(.L_9 - .L_8)
	.align		4
.L_8:
        /*0034*/ 	.word	index@($__internal_0_$__cuda_sm20_div_rn_f64_full)
        /*0038*/ 	.word	0x00000000


	//----- nvinfo : EIATTR_FRAME_SIZE
	.align		4
.L_9:
        /*003c*/ 	.byte	0x04, 0x11
        /*003e*/ 	.short	(.L_11 - .L_10)
	.align		4
.L_10:
        /*0040*/ 	.word	index@(_Z9cu4x4MInvIdEvPKT_PS0_Pbi)
        /*0044*/ 	.word	0x00000000


	//----- nvinfo : EIATTR_REGCOUNT
	.align		4
.L_11:
        /*0048*/ 	.byte	0x04, 0x2f
        /*004a*/ 	.short	(.L_13 - .L_12)
	.align		4
.L_12:
        /*004c*/ 	.word	index@(_Z18cu4x4MInv_backwardIfEvPKT_S2_PS0_i)
        /*0050*/ 	.word	0x0000001a


	//----- nvinfo : EIATTR_FRAME_SIZE
	.align		4
.L_13:
        /*0054*/ 	.byte	0x04, 0x11
        /*0056*/ 	.short	(.L_15 - .L_14)
	.align		4
.L_14:
        /*0058*/ 	.word	index@(_Z18cu4x4MInv_backwardIfEvPKT_S2_PS0_i)
        /*005c*/ 	.word	0x00000000


	//----- nvinfo : EIATTR_REGCOUNT
	.align		4
.L_15:
        /*0060*/ 	.byte	0x04, 0x2f
        /*0062*/ 	.short	(.L_17 - .L_16)
	.align		4
.L_16:
        /*0064*/ 	.word	index@(_Z18cu4x4MInv_backwardIdEvPKT_S2_PS0_i)
        /*0068*/ 	.word	0x0000001a


	//----- nvinfo : EIATTR_FRAME_SIZE
	.align		4
.L_17:
        /*006c*/ 	.byte	0x04, 0x11
        /*006e*/ 	.short	(.L_19 - .L_18)
	.align		4
.L_18:
        /*0070*/ 	.word	index@(_Z18cu4x4MInv_backwardIdEvPKT_S2_PS0_i)
        /*0074*/ 	.word	0x00000000


	//----- nvinfo : EIATTR_MIN_STACK_SIZE
	.align		4
.L_19:
        /*0078*/ 	.byte	0x04, 0x12
        /*007a*/ 	.short	(.L_21 - .L_20)
	.align		4
.L_20:
        /*007c*/ 	.word	index@(_Z18cu4x4MInv_backwardIdEvPKT_S2_PS0_i)
        /*0080*/ 	.word	0x00000000


	//----- nvinfo : EIATTR_MIN_STACK_SIZE
	.align		4
.L_21:
        /*0084*/ 	.byte	0x04, 0x12
        /*0086*/ 	.short	(.L_23 - .L_22)
	.align		4
.L_22:
        /*0088*/ 	.word	index@(_Z18cu4x4MInv_backwardIfEvPKT_S2_PS0_i)
        /*008c*/ 	.word	0x00000000


	//----- nvinfo : EIATTR_MIN_STACK_SIZE
	.align		4
.L_23:
        /*0090*/ 	.byte	0x04, 0x12
        /*0092*/ 	.short	(.L_25 - .L_24)
	.align		4
.L_24:
        /*0094*/ 	.word	index@(_Z9cu4x4MInvIdEvPKT_PS0_Pbi)
        /*0098*/ 	.word	0x00000000


	//----- nvinfo : EIATTR_MIN_STACK_SIZE
	.align		4
.L_25:
        /*009c*/ 	.byte	0x04, 0x12
        /*009e*/ 	.short	(.L_27 - .L_26)
	.align		4
.L_26:
        /*00a0*/ 	.word	index@(_Z9cu4x4MInvIfEvPKT_PS0_Pbi)
        /*00a4*/ 	.word	0x00000000
.L_27:


//--------------------- .nv.compat                --------------------------
	.section	.nv.compat,"",@"SHT_CUDA_COMPAT_INFO"
	.align	4
        /*0000*/ 	.byte	0x02, 0x09, 0x00, 0x00, 0x02, 0x02, 0x01, 0x00, 0x02, 0x05, 0x05, 0x00, 0x03, 0x07, 0x01, 0x01
        /*0010*/ 	.byte	0x02, 0x03, 0x00, 0x00, 0x02, 0x06, 0x01, 0x00, 0x04, 0x0b, 0x08, 0x00, 0x01, 0x00, 0x00, 0x00
        /*0020*/ 	.byte	0x00, 0x00, 0x00, 0x00


//--------------------- .nv.info._Z18cu4x4MInv_backwardIdEvPKT_S2_PS0_i --------------------------
	.section	.nv.info._Z18cu4x4MInv_backwardIdEvPKT_S2_PS0_i,"",@"SHT_CUDA_INFO"
	.sectionflags	@""
	.align	4


	//----- nvinfo : EIATTR_CUDA_API_VERSION
	.align		4
        /*0000*/ 	.byte	0x04, 0x37
        /*0002*/ 	.short	(.L_29 - .L_28)
.L_28:
        /*0004*/ 	.word	0x00000082


	//----- nvinfo : EIATTR_KPARAM_INFO
	.align		4
.L_29:
        /*0008*/ 	.byte	0x04, 0x17
        /*000a*/ 	.short	(.L_31 - .L_30)
.L_30:
        /*000c*/ 	.word	0x00000000
        /*0010*/ 	.short	0x0003
        /*0012*/ 	.short	0x0018
        /*0014*/ 	.byte	0x00, 0xf0, 0x11, 0x00


	//----- nvinfo : EIATTR_KPARAM_INFO
	.align		4
.L_31:
        /*0018*/ 	.byte	0x04, 0x17
        /*001a*/ 	.short	(.L_33 - .L_32)
.L_32:
        /*001c*/ 	.word	0x00000000
        /*0020*/ 	.short	0x0002
        /*0022*/ 	.short	0x0010
        /*0024*/ 	.byte	0x00, 0xf5, 0x21, 0x00


	//----- nvinfo : EIATTR_KPARAM_INFO
	.align		4
.L_33:
        /*0028*/ 	.byte	0x04, 0x17
        /*002a*/ 	.short	(.L_35 - .L_34)
.L_34:
        /*002c*/ 	.word	0x00000000
        /*0030*/ 	.short	0x0001
        /*0032*/ 	.short	0x0008
        /*0034*/ 	.byte	0x00, 0xf5, 0x21, 0x00


	//----- nvinfo : EIATTR_KPARAM_INFO
	.align		4
.L_35:
        /*0038*/ 	.byte	0x04, 0x17
        /*003a*/ 	.short	(.L_37 - .L_36)
.L_36:
        /*003c*/ 	.word	0x00000000
        /*0040*/ 	.short	0x0000
        /*0042*/ 	.short	0x0000
        /*0044*/ 	.byte	0x00, 0xf5, 0x21, 0x00


	//----- nvinfo : EIATTR_SPARSE_MMA_MASK
	.align		4
.L_37:
        /*0048*/ 	.byte	0x03, 0x50
        /*004a*/ 	.short	0x0000


	//----- nvinfo : EIATTR_MAXREG_COUNT
	.align		4
        /*004c*/ 	.byte	0x03, 0x1b
        /*004e*/ 	.short	0x00ff


	//----- nvinfo : EIATTR_MERCURY_ISA_VERSION
	.align		4
        /*0050*/ 	.byte	0x03, 0x5f
        /*0052*/ 	.short	0x0101


	//----- nvinfo : EIATTR_VRC_CTA_INIT_COUNT
	.align		4
        /*0054*/ 	.byte	0x02, 0x4a
	.zero		1
	.zero		1


	//----- nvinfo : EIATTR_EXIT_INSTR_OFFSETS
	.align		4
        /*0058*/ 	.byte	0x04, 0x1c
        /*005a*/ 	.short	(.L_39 - .L_38)


	//   ....[0]....
.L_38:
        /*005c*/ 	.word	0x00000070


	//   ....[1]....
        /*0060*/ 	.word	0x00000360


	//----- nvinfo : EIATTR_CBANK_PARAM_SIZE
	.align		4
.L_39:
        /*0064*/ 	.byte	0x03, 0x19
        /*0066*/ 	.short	0x001c


	//----- nvinfo : EIATTR_PARAM_CBANK
	.align		4
        /*0068*/ 	.byte	0x04, 0x0a
        /*006a*/ 	.short	(.L_41 - .L_40)
	.align		4
.L_40:
        /*006c*/ 	.word	index@(.nv.constant0._Z18cu4x4MInv_backwardIdEvPKT_S2_PS0_i)
        /*0070*/ 	.short	0x0380
        /*0072*/ 	.short	0x001c


	//----- nvinfo : EIATTR_SW_WAR
	.align		4
.L_41:
        /*0074*/ 	.byte	0x04, 0x36
        /*0076*/ 	.short	(.L_43 - .L_42)
.L_42:
        /*0078*/ 	.word	0x00000008
.L_43:


//--------------------- .nv.info._Z18cu4x4MInv_backwardIfEvPKT_S2_PS0_i --------------------------
	.section	.nv.info._Z18cu4x4MInv_backwardIfEvPKT_S2_PS0_i,"",@"SHT_CUDA_INFO"
	.sectionflags	@""
	.align	4


	//----- nvinfo : EIATTR_CUDA_API_VERSION
	.align		4
        /*0000*/ 	.byte	0x04, 0x37
        /*0002*/ 	.short	(.L_45 - .L_44)
.L_44:
        /*0004*/ 	.word	0x00000082


	//----- nvinfo : EIATTR_KPARAM_INFO
	.align		4
.L_45:
        /*0008*/ 	.byte	0x04, 0x17
        /*000a*/ 	.short	(.L_47 - .L_46)
.L_46:
        /*000c*/ 	.word	0x00000000
        /*0010*/ 	.short	0x0003
        /*0012*/ 	.short	0x0018
        /*0014*/ 	.byte	0x00, 0xf0, 0x11, 0x00


	//----- nvinfo : EIATTR_KPARAM_INFO
	.align		4
.L_47:
        /*0018*/ 	.byte	0x04, 0x17
        /*001a*/ 	.short	(.L_49 - .L_48)
.L_48:
        /*001c*/ 	.word	0x00000000
        /*0020*/ 	.short	0x0002
        /*0022*/ 	.short	0x0010
        /*0024*/ 	.byte	0x00, 0xf5, 0x21, 0x00


	//----- nvinfo : EIATTR_KPARAM_INFO
	.align		4
.L_49:
        /*0028*/ 	.byte	0x04, 0x17
        /*002a*/ 	.short	(.L_51 - .L_50)
.L_50:
        /*002c*/ 	.word	0x00000000
        /*0030*/ 	.short	0x0001
        /*0032*/ 	.short	0x0008
        /*0034*/ 	.byte	0x00, 0xf5, 0x21, 0x00


	//----- nvinfo : EIATTR_KPARAM_INFO
	.align		4
.L_51:
        /*0038*/ 	.byte	0x04, 0x17
        /*003a*/ 	.short	(.L_53 - .L_52)
.L_52:
        /*003c*/ 	.word	0x00000000
        /*0040*/ 	.short	0x0000
        /*0042*/ 	.short	0x0000
        /*0044*/ 	.byte	0x00, 0xf5, 0x21, 0x00


	//----- nvinfo : EIATTR_SPARSE_MMA_MASK
	.align		4
.L_53:
        /*0048*/ 	.byte	0x03, 0x50
        /*004a*/ 	.short	0x0000


	//----- nvinfo : EIATTR_MAXREG_COUNT
	.align		4
        /*004c*/ 	.byte	0x03, 0x1b
        /*004e*/ 	.short	0x00ff


	//----- nvinfo : EIATTR_MERCURY_ISA_VERSION
	.align		4
        /*0050*/ 	.byte	0x03, 0x5f
        /*0052*/ 	.short	0x0101


	//----- nvinfo : EIATTR_VRC_CTA_INIT_COUNT
	.align		4
        /*0054*/ 	.byte	0x02, 0x4a
	.zero		1
	.zero		1


	//----- nvinfo : EIATTR_EXIT_INSTR_OFFSETS
	.align		4
        /*0058*/ 	.byte	0x04, 0x1c
        /*005a*/ 	.short	(.L_55 - .L_54)


	//   ....[0]....
.L_54:
        /*005c*/ 	.word	0x00000070


	//   ....[1]....
        /*0060*/ 	.word	0x000002c0


	//----- nvinfo : EIATTR_CBANK_PARAM_SIZE
	.align		4
.L_55:
        /*0064*/ 	.byte	0x03, 0x19
        /*0066*/ 	.short	0x001c


	//----- nvinfo : EIATTR_PARAM_CBANK
	.align		4
        /*0068*/ 	.byte	0x04, 0x0a
        /*006a*/ 	.short	(.L_57 - .L_56)
	.align		4
.L_56:
        /*006c*/ 	.word	index@(.nv.constant0._Z18cu4x4MInv_backwardIfEvPKT_S2_PS0_i)
        /*0070*/ 	.short	0x0380
        /*0072*/ 	.short	0x001c


	//----- nvinfo : EIATTR_SW_WAR
	.align		4
.L_57:
        /*0074*/ 	.byte	0x04, 0x36
        /*0076*/ 	.short	(.L_59 - .L_58)
.L_58:
        /*0078*/ 	.word	0x00000008
.L_59:


//--------------------- .nv.info._Z9cu4x4MInvIdEvPKT_PS0_Pbi --------------------------
	.section	.nv.info._Z9cu4x4MInvIdEvPKT_PS0_Pbi,"",@"SHT_CUDA_INFO"
	.sectionflags	@""
	.align	4


	//----- nvinfo : EIATTR_CUDA_API_VERSION
	.align		4
        /*0000*/ 	.byte	0x04, 0x37
        /*0002*/ 	.short	(.L_61 - .L_60)
.L_60:
        /*0004*/ 	.word	0x00000082


	//----- nvinfo : EIATTR_KPARAM_INFO
	.align		4
.L_61:
        /*0008*/ 	.byte	0x04, 0x17
        /*000a*/ 	.short	(.L_63 - .L_62)
.L_62:
        /*000c*/ 	.word	0x00000000
        /*0010*/ 	.short	0x0003
        /*0012*/ 	.short	0x0018
        /*0014*/ 	.byte	0x00, 0xf0, 0x11, 0x00


	//----- nvinfo : EIATTR_KPARAM_INFO
	.align		4
.L_63:
        /*0018*/ 	.byte	0x04, 0x17
        /*001a*/ 	.short	(.L_65 - .L_64)
.L_64:
        /*001c*/ 	.word	0x00000000
        /*0020*/ 	.short	0x0002
        /*0022*/ 	.short	0x0010
        /*0024*/ 	.byte	0x00, 0xf5, 0x21, 0x00


	//----- nvinfo : EIATTR_KPARAM_INFO
	.align		4
.L_65:
        /*0028*/ 	.byte	0x04, 0x17
        /*002a*/ 	.short	(.L_67 - .L_66)
.L_66:
        /*002c*/ 	.word	0x00000000
        /*0030*/ 	.short	0x0001
        /*0032*/ 	.short	0x0008
        /*0034*/ 	.byte	0x00, 0xf5, 0x21, 0x00


	//----- nvinfo : EIATTR_KPARAM_INFO
	.align		4
.L_67:
        /*0038*/ 	.byte	0x04, 0x17
        /*003a*/ 	.short	(.L_69 - .L_68)
.L_68:
        /*003c*/ 	.word	0x00000000
        /*0040*/ 	.short	0x0000
        /*0042*/ 	.short	0x0000
        /*0044*/ 	.byte	0x00, 0xf5, 0x21, 0x00


	//----- nvinfo : EIATTR_SPARSE_MMA_MASK
	.align		4
.L_69:
        /*0048*/ 	.byte	0x03, 0x50
        /*004a*/ 	.short	0x0000


	//----- nvinfo : EIATTR_MAXREG_COUNT
	.align		4
        /*004c*/ 	.byte	0x03, 0x1b
        /*004e*/ 	.short	0x00ff


	//----- nvinfo : EIATTR_MERCURY_ISA_VERSION
	.align		4
        /*0050*/ 	.byte	0x03, 0x5f
        /*0052*/ 	.short	0x0101


	//----- nvinfo : EIATTR_VRC_CTA_INIT_COUNT
	.align		4
        /*0054*/ 	.byte	0x02, 0x4a
	.zero		1
	.zero		1


	//----- nvinfo : EIATTR_EXIT_INSTR_OFFSETS
	.align		4
        /*0058*/ 	.byte	0x04, 0x1c
        /*005a*/ 	.short	(.L_71 - .L_70)


	//   ....[0]....
.L_70:
        /*005c*/ 	.word	0x00000070


	//   ....[1]....
        /*0060*/ 	.word	0x00000700


	//   ....[2]....
        /*0064*/ 	.word	0x00002210


	//----- nvinfo : EIATTR_CRS_STACK_SIZE
	.align		4
.L_71:
        /*0068*/ 	.byte	0x04, 0x1e
        /*006a*/ 	.short	(.L_73 - .L_72)
.L_72:
        /*006c*/ 	.word	0x00000000


	//----- nvinfo : EIATTR_CBANK_PARAM_SIZE
	.align		4
.L_73:
        /*0070*/ 	.byte	0x03, 0x19
        /*0072*/ 	.short	0x001c


	//----- nvinfo : EIATTR_PARAM_CBANK
	.align		4
        /*0074*/ 	.byte	0x04, 0x0a
        /*0076*/ 	.short	(.L_75 - .L_74)
	.align		4
.L_74:
        /*0078*/ 	.word	index@(.nv.constant0._Z9cu4x4MInvIdEvPKT_PS0_Pbi)
        /*007c*/ 	.short	0x0380
        /*007e*/ 	.short	0x001c


	//----- nvinfo : EIATTR_SW_WAR
	.align		4
.L_75:
        /*0080*/ 	.byte	0x04, 0x36
        /*0082*/ 	.short	(.L_77 - .L_76)
.L_76:
        /*0084*/ 	.word	0x00000008
.L_77:


//--------------------- .nv.info._Z9cu4x4MInvIfEvPKT_PS0_Pbi --------------------------
	.section	.nv.info._Z9cu4x4MInvIfEvPKT_PS0_Pbi,"",@"SHT_CUDA_INFO"
	.sectionflags	@""
	.align	4


	//----- nvinfo : EIATTR_CUDA_API_VERSION
	.align		4
        /*0000*/ 	.byte	0x04, 0x37
        /*0002*/ 	.short	(.L_79 - .L_78)
.L_78:
        /*0004*/ 	.word	0x00000082


	//----- nvinfo : EIATTR_KPARAM_INFO
	.align		4
.L_79:
        /*0008*/ 	.byte	0x04, 0x17
        /*000a*/ 	.short	(.L_81 - .L_80)
.L_80:
        /*000c*/ 	.word	0x00000000
        /*0010*/ 	.short	0x0003
        /*0012*/ 	.short	0x0018
        /*0014*/ 	.byte	0x00, 0xf0, 0x11, 0x00


	//----- nvinfo : EIATTR_KPARAM_INFO
	.align		4
.L_81:
        /*0018*/ 	.byte	0x04, 0x17
        /*001a*/ 	.short	(.L_83 - .L_82)
.L_82:
        /*001c*/ 	.word	0x00000000
        /*0020*/ 	.short	0x0002
        /*0022*/ 	.short	0x0010
        /*0024*/ 	.byte	0x00, 0xf5, 0x21, 0x00


	//----- nvinfo : EIATTR_KPARAM_INFO
	.align		4
.L_83:
        /*0028*/ 	.byte	0x04, 0x17
        /*002a*/ 	.short	(.L_85 - .L_84)
.L_84:
        /*002c*/ 	.word	0x00000000
        /*0030*/ 	.short	0x0001
        /*0032*/ 	.short	0x0008
        /*0034*/ 	.byte	0x00, 0xf5, 0x21, 0x00


	//----- nvinfo : EIATTR_KPARAM_INFO
	.align		4
.L_85:
        /*0038*/ 	.byte	0x04, 0x17
        /*003a*/ 	.short	(.L_87 - .L_86)
.L_86:
        /*003c*/ 	.word	0x00000000
        /*0040*/ 	.short	0x0000
        /*0042*/ 	.short	0x0000
        /*0044*/ 	.byte	0x00, 0xf5, 0x21, 0x00


	//----- nvinfo : EIATTR_SPARSE_MMA_MASK
	.align		4
.L_87:
        /*0048*/ 	.byte	0x03, 0x50
        /*004a*/ 	.short	0x0000


	//----- nvinfo : EIATTR_MAXREG_COUNT
	.align		4
        /*004c*/ 	.byte	0x03, 0x1b
        /*004e*/ 	.short	0x00ff


	//----- nvinfo : EIATTR_MERCURY_ISA_VERSION
	.align		4
        /*0050*/ 	.byte	0x03, 0x5f
        /*0052*/ 	.short	0x0101


	//----- nvinfo : EIATTR_VRC_CTA_INIT_COUNT
	.align		4
        /*0054*/ 	.byte	0x02, 0x4a
	.zero		1
	.zero		1


	//----- nvinfo : EIATTR_EXIT_INSTR_OFFSETS
	.align		4
        /*0058*/ 	.byte	0x04, 0x1c
        /*005a*/ 	.short	(.L_89 - .L_88)


	//   ....[0]....
.L_88:
        /*005c*/ 	.word	0x00000070


	//   ....[1]....
        /*0060*/ 	.word	0x00000850


	//   ....[2]....
        /*0064*/ 	.word	0x00001920


	//----- nvinfo : EIATTR_CRS_STACK_SIZE
	.align		4
.L_89:
        /*0068*/ 	.byte	0x04, 0x1e
        /*006a*/ 	.short	(.L_91 - .L_90)
.L_90:
        /*006c*/ 	.word	0x00000000


	//----- nvinfo : EIATTR_CBANK_PARAM_SIZE
	.align		4
.L_91:
        /*0070*/ 	.byte	0x03, 0x19
        /*0072*/ 	.short	0x001c


	//----- nvinfo : EIATTR_PARAM_CBANK
	.align		4
        /*0074*/ 	.byte	0x04, 0x0a
        /*0076*/ 	.short	(.L_93 - .L_92)
	.align		4
.L_92:
        /*0078*/ 	.word	index@(.nv.constant0._Z9cu4x4MInvIfEvPKT_PS0_Pbi)
        /*007c*/ 	.short	0x0380
        /*007e*/ 	.short	0x001c


	//----- nvinfo : EIATTR_SW_WAR
	.align		4
.L_93:
        /*0080*/ 	.byte	0x04, 0x36
        /*0082*/ 	.short	(.L_95 - .L_94)
.L_94:
        /*0084*/ 	.word	0x00000008
.L_95:


//--------------------- .nv.callgraph             --------------------------
	.section	.nv.callgraph,"",@"SHT_CUDA_CALLGRAPH"
	.align	4
	.sectionentsize	8
	.align		4
        /*0000*/ 	.word	0x00000000
	.align		4
        /*0004*/ 	.word	0xffffffff
	.align		4
        /*0008*/ 	.word	0x00000000
	.align		4
        /*000c*/ 	.word	0xfffffffe
	.align		4
        /*0010*/ 	.word	0x00000000
	.align		4
        /*0014*/ 	.word	0xfffffffd
	.align		4
        /*0018*/ 	.word	0x00000000
	.align		4
        /*001c*/ 	.word	0xfffffffc


//--------------------- .text._Z18cu4x4MInv_backwardIdEvPKT_S2_PS0_i --------------------------
	.section	.text._Z18cu4x4MInv_backwardIdEvPKT_S2_PS0_i,"ax",@progbits
	.align	128
        .global         _Z18cu4x4MInv_backwardIdEvPKT_S2_PS0_i
        .type           _Z18cu4x4MInv_backwardIdEvPKT_S2_PS0_i,@function
        .size           _Z18cu4x4MInv_backwardIdEvPKT_S2_PS0_i,(.L_x_88 - _Z18cu4x4MInv_backwardIdEvPKT_S2_PS0_i)
        .other          _Z18cu4x4MInv_backwardIdEvPKT_S2_PS0_i,@"STO_CUDA_ENTRY STV_DEFAULT"
_Z18cu4x4MInv_backwardIdEvPKT_S2_PS0_i:
.text._Z18cu4x4MInv_backwardIdEvPKT_S2_PS0_i:
[----:B------:R-:W-:Y:S01]  /*0000*/  LDC R1, c[0x0][0x37c] ;  /* 0x0000df00ff017b82 */ /* 0x000fe20000000800 */
[----:B------:R-:W0:Y:S07]  /*0010*/  S2R R0, SR_TID.X ;  /* 0x0000000000007919 */ /* 0x000e2e0000002100 */
[----:B------:R-:W0:Y:S01]  /*0020*/  S2UR UR4, SR_CTAID.X ;  /* 0x00000000000479c3 */ /* 0x000e220000002500 */
[----:B------:R-:W1:Y:S07]  /*0030*/  LDCU UR5, c[0x0][0x398] ;  /* 0x00007300ff0577ac */ /* 0x000e6e0008000800 */
[----:B------:R-:W0:Y:S02]  /*0040*/  LDC R3, c[0x0][0x360] ;  /* 0x0000d800ff037b82 */ /* 0x000e240000000800 */
[----:B0-----:R-:W-:-:S05]  /*0050*/  IMAD R0, R3, UR4, R0 ;  /* 0x0000000403007c24 */ /* 0x001fca000f8e0200 */
[----:B-1----:R-:W-:-:S13]  /*0060*/  ISETP.GE.AND P0, PT, R0, UR5, PT ;  /* 0x0000000500007c0c */ /* 0x002fda000bf06270 */
[----:B------:R-:W-:Y:S05]  /*0070*/  @P0 EXIT ;  /* 0x000000000000094d */ /* 0x000fea0003800000 */
[----:B------:R-:W0:Y:S01]  /*0080*/  LDC.64 R2, c[0x0][0x390] ;  /* 0x0000e400ff027b82 */ /* 0x000e220000000a00 */
[----:B------:R-:W1:Y:S01]  /*0090*/  LDCU.64 UR4, c[0x0][0x358] ;  /* 0x00006b00ff0477ac */ /* 0x000e620008000a00 */
[----:B------:R-:W-:Y:S02]  /*00a0*/  IMAD R7, R0, 0x9, RZ ;  /* 0x0000000900077824 */ /* 0x000fe400078e02ff */
[----:B------:R-:W-:Y:S02]  /*00b0*/  HFMA2 R4, -RZ, RZ, 0, 0 ;  /* 0x00000000ff047431 */ /* 0x000fe400000001ff */
[----:B------:R-:W-:Y:S02]  /*00c0*/  IMAD.MOV.U32 R5, RZ, RZ, 0x3ff00000 ;  /* 0x3ff00000ff057424 */ /* 0x000fe400078e00ff */
[----:B------:R-:W-:Y:S02]  /*00d0*/  HFMA2 R12, -RZ, RZ, 0, 0 ;  /* 0x00000000ff0c7431 */ /* 0x000fe400000001ff */
[----:B------:R-:W-:-:S02]  /*00e0*/  IMAD.MOV.U32 R13, RZ, RZ, 0x40140000 ;  /* 0x40140000ff0d7424 */ /* 0x000fc400078e00ff */
[----:B------:R-:W-:Y:S01]  /*00f0*/  HFMA2 R8, -RZ, RZ, 0, 0 ;  /* 0x00000000ff087431 */ /* 0x000fe200000001ff */
[----:B------:R-:W-:Y:S01]  /*0100*/  MOV R6, 0x0 ;  /* 0x0000000000067802 */ /* 0x000fe20000000f00 */
[----:B------:R-:W-:Y:S01]  /*0110*/  IMAD.MOV.U32 R9, RZ, RZ, 0x40080000 ;  /* 0x40080000ff097424 */ /* 0x000fe200078e00ff */
[----:B------:R-:W-:Y:S01]  /*0120*/  MOV R10, 0x0 ;  /* 0x00000000000a7802 */ /* 0x000fe20000000f00 */
[----:B------:R-:W-:Y:S01]  /*0130*/  IMAD.MOV.U32 R11, RZ, RZ, 0x40100000 ;  /* 0x40100000ff0b7424 */ /* 0x000fe200078e00ff */
[----:B------:R-:W-:Y:S01]  /*0140*/  MOV R14, 0x0 ;  /* 0x00000000000e7802 */ /* 0x000fe20000000f00 */
[----:B------:R-:W-:Y:S02]  /*0150*/  IMAD.MOV.U32 R15, RZ, RZ, 0x40180000 ;  /* 0x40180000ff0f7424 */ /* 0x000fe400078e00ff */
[----:B------:R-:W-:Y:S02]  /*0160*/  HFMA2 R16, -RZ, RZ, 0, 0 ;  /* 0x00000000ff107431 */ /* 0x000fe400000001ff */
[----:B------:R-:W-:-:S02]  /*0170*/  IMAD.MOV.U32 R17, RZ, RZ, 0x401c0000 ;  /* 0x401c0000ff117424 */ /* 0x000fc400078e00ff */
[----:B------:R-:W-:Y:S01]  /*0180*/  HFMA2 R23, -RZ, RZ, 2.07421875, 0 ;  /* 0x40260000ff177431 */ /* 0x000fe200000001ff */
[----:B------:R-:W-:Y:S01]  /*0190*/  MOV R18, 0x0 ;  /* 0x0000000000127802 */ /* 0x000fe20000000f00 */
[----:B------:R-:W-:Y:S01]  /*01a0*/  IMAD.MOV.U32 R19, RZ, RZ, 0x40200000 ;  /* 0x40200000ff137424 */ /* 0x000fe200078e00ff */
[----:B------:R-:W-:Y:S01]  /*01b0*/  MOV R21, 0x40240000 ;  /* 0x4024000000157802 */ /* 0x000fe20000000f00 */
[----:B------:R-:W-:Y:S02]  /*01c0*/  IMAD.MOV.U32 R20, RZ, RZ, 0x0 ;  /* 0x00000000ff147424 */ /* 0x000fe400078e00ff */
[----:B------:R-:W-:Y:S02]  /*01d0*/  IMAD.MOV.U32 R22, RZ, RZ, 0x0 ;  /* 0x00000000ff167424 */ /* 0x000fe400078e00ff */
[----:B0-----:R-:W-:-:S04]  /*01e0*/  IMAD.WIDE R2, R7, 0x8, R2 ;  /* 0x0000000807027825 */ /* 0x001fc800078e0202 */
[----:B------:R-:W-:Y:S01]  /*01f0*/  IMAD.MOV.U32 R7, RZ, RZ, 0x40000000 ;  /* 0x40000000ff077424 */ /* 0x000fe200078e00ff */
[----:B-1----:R0:W-:Y:S04]  /*0200*/  STG.E.64 desc[UR4][R2.64], R4 ;  /* 0x0000000402007986 */ /* 0x0021e8000c101b04 */
[----:B------:R1:W-:Y:S04]  /*0210*/  STG.E.64 desc[UR4][R2.64+0x20], R12 ;  /* 0x0000200c02007986 */ /* 0x0003e8000c101b04 */
[----:B------:R2:W-:Y:S04]  /*0220*/  STG.E.64 desc[UR4][R2.64+0x8], R6 ;  /* 0x0000080602007986 */ /* 0x0005e8000c101b04 */
[----:B------:R3:W-:Y:S01]  /*0230*/  STG.E.64 desc[UR4][R2.64+0x10], R8 ;  /* 0x0000100802007986 */ /* 0x0007e2000c101b04 */
[----:B0-----:R-:W-:-:S03]  /*0240*/  HFMA2 R5, -RZ, RZ, 2.06640625, 0 ;  /* 0x40220000ff057431 */ /* 0x001fc600000001ff */
[----:B------:R0:W-:Y:S01]  /*0250*/  STG.E.64 desc[UR4][R2.64+0x18], R10 ;  /* 0x0000180a02007986 */ /* 0x0001e2000c101b04 */
[----:B-1----:R-:W-:-:S03]  /*0260*/  HFMA2 R13, -RZ, RZ, 2.08984375, 0 ;  /* 0x402e0000ff0d7431 */ /* 0x002fc600000001ff */
[----:B------:R1:W-:Y:S01]  /*0270*/  STG.E.64 desc[UR4][R2.64+0x28], R14 ;  /* 0x0000280e02007986 */ /* 0x0003e2000c101b04 */
[----:B--2---:R-:W-:-:S03]  /*0280*/  IMAD.MOV.U32 R7, RZ, RZ, 0x40280000 ;  /* 0x40280000ff077424 */ /* 0x004fc600078e00ff */
[----:B------:R-:W-:Y:S01]  /*0290*/  STG.E.64 desc[UR4][R2.64+0x30], R16 ;  /* 0x0000301002007986 */ /* 0x000fe2000c101b04 */
[----:B---3--:R-:W-:-:S03]  /*02a0*/  MOV R9, 0x402a0000 ;  /* 0x402a000000097802 */ /* 0x008fc60000000f00 */
[----:B------:R-:W-:Y:S01]  /*02b0*/  STG.E.64 desc[UR4][R2.64+0x38], R18 ;  /* 0x0000381202007986 */ /* 0x000fe2000c101b04 */
[----:B0-----:R-:W-:-:S03]  /*02c0*/  IMAD.MOV.U32 R11, RZ, RZ, 0x402c0000 ;  /* 0x402c0000ff0b7424 */ /* 0x001fc600078e00ff */
[----:B------:R-:W-:Y:S01]  /*02d0*/  STG.E.64 desc[UR4][R2.64+0x40], R4 ;  /* 0x0000400402007986 */ /* 0x000fe2000c101b04 */
[----:B-1----:R-:W-:-:S03]  /*02e0*/  MOV R15, 0x40300000 ;  /* 0x40300000000f7802 */ /* 0x002fc60000000f00 */
[----:B------:R-:W-:Y:S04]  /*02f0*/  STG.E.64 desc[UR4][R2.64+0x48], R20 ;  /* 0x0000481402007986 */ /* 0x000fe8000c101b04 */
[----:B------:R-:W-:Y:S04]  /*0300*/  STG.E.64 desc[UR4][R2.64+0x50], R22 ;  /* 0x0000501602007986 */ /* 0x000fe8000c101b04 */
[----:B------:R-:W-:Y:S04]  /*0310*/  STG.E.64 desc[UR4][R2.64+0x58], R6 ;  /* 0x0000580602007986 */ /* 0x000fe8000c101b04 */
[----:B------:R-:W-:Y:S04]  /*0320*/  STG.E.64 desc[UR4][R2.64+0x60], R8 ;  /* 0x0000600802007986 */ /* 0x000fe8000c101b04 */
[----:B------:R-:W-:Y:S04]  /*0330*/  STG.E.64 desc[UR4][R2.64+0x68], R10 ;  /* 0x0000680a02007986 */ /* 0x000fe8000c101b04 */
[----:B------:R-:W-:Y:S04]  /*0340*/  STG.E.64 desc[UR4][R2.64+0x70], R12 ;  /* 0x0000700c02007986 */ /* 0x000fe8000c101b04 */
[----:B------:R-:W-:Y:S01]  /*0350*/  STG.E.64 desc[UR4][R2.64+0x78], R14 ;  /* 0x0000780e02007986 */ /* 0x000fe2000c101b04 */
[----:B------:R-:W-:Y:S05]  /*0360*/  EXIT ;  /* 0x000000000000794d */ /* 0x000fea0003800000 */
.L_x_0:
[----:B------:R-:W-:-:S00]  /*0370*/  BRA `(.L_x_0) ;  /* 0xfffffffc00fc7947 */ /* 0x000fc0000383ffff */
[----:B------:R-:W-:-:S00]  /*0380*/  NOP ;  /* 0x0000000000007918 */ /* 0x000fc00000000000 */
[----:B------:R-:W-:-:S00]  /*0390*/  NOP ;  /* 0x0000000000007918 */ /* 0x000fc00000000000 */
[----:B------:R-:W-:-:S00]  /*03a0*/  NOP ;  /* 0x0000000000007918 */ /* 0x000fc00000000000 */
[----:B------:R-:W-:-:S00]  /*03b0*/  NOP ;  /* 0x0000000000007918 */ /* 0x000fc00000000000 */
[----:B------:R-:W-:-:S00]  /*03c0*/  NOP ;  /* 0x0000000000007918 */ /* 0x000fc00000000000 */
[----:B------:R-:W-:-:S00]  /*03d0*/  NOP ;  /* 0x0000000000007918 */ /* 0x000fc00000000000 */
[----:B------:R-:W-:-:S00]  /*03e0*/  NOP ;  /* 0x0000000000007918 */ /* 0x000fc00000000000 */
[----:B------:R-:W-:-:S00]  /*03f0*/  NOP ;  /* 0x0000000000007918 */ /* 0x000fc00000000000 */
.L_x_88:


//--------------------- .text._Z18cu4x4MInv_backwardIfEvPKT_S2_PS0_i --------------------------
	.section	.text._Z18cu4x4MInv_backwardIfEvPKT_S2_PS0_i,"ax",@progbits
	.align	128
        .global         _Z18cu4x4MInv_backwardIfEvPKT_S2_PS0_i
        .type           _Z18cu4x4MInv_backwardIfEvPKT_S2_PS0_i,@function
        .size           _Z18cu4x4MInv_backwardIfEvPKT_S2_PS0_i,(.L_x_89 - _Z18cu4x4MInv_backwardIfEvPKT_S2_PS0_i)
        .other          _Z18cu4x4MInv_backwardIfEvPKT_S2_PS0_i,@"STO_CUDA_ENTRY STV_DEFAULT"
_Z18cu4x4MInv_backwardIfEvPKT_S2_PS0_i:
.text._Z18cu4x4MInv_backwardIfEvPKT_S2_PS0_i:
        /* <DEDUP_REMOVED lines=11> */
[----:B------:R-:W-:Y:S01]  /*00b0*/  HFMA2 R7, -RZ, RZ, 1.875, 0 ;  /* 0x3f800000ff077431 */ /* 0x000fe200000001ff */
[----:B------:R-:W-:Y:S01]  /*00c0*/  MOV R9, 0x40400000 ;  /* 0x4040000000097802 */ /* 0x000fe20000000f00 */
[----:B------:R-:W-:Y:S02]  /*00d0*/  HFMA2 R13, -RZ, RZ, 2.3125, 0 ;  /* 0x40a00000ff0d7431 */ /* 0x000fe400000001ff */
[----:B------:R-:W-:Y:S01]  /*00e0*/  IMAD.MOV.U32 R15, RZ, RZ, 0x40c00000 ;  /* 0x40c00000ff0f7424 */ /* 0x000fe200078e00ff */
[----:B------:R-:W-:Y:S01]  /*00f0*/  MOV R17, 0x40e00000 ;  /* 0x40e0000000117802 */ /* 0x000fe20000000f00 */
[----:B------:R-:W-:Y:S01]  /*0100*/  IMAD.MOV.U32 R11, RZ, RZ, 0x40800000 ;  /* 0x40800000ff0b7424 */ /* 0x000fe200078e00ff */
[----:B------:R-:W-:Y:S01]  /*0110*/  MOV R23, 0x41300000 ;  /* 0x4130000000177802 */ /* 0x000fe20000000f00 */
[----:B------:R-:W-:-:S02]  /*0120*/  IMAD.MOV.U32 R19, RZ, RZ, 0x41000000 ;  /* 0x41000000ff137424 */ /* 0x000fc400078e00ff */
[----:B------:R-:W-:Y:S02]  /*0130*/  IMAD.MOV.U32 R21, RZ, RZ, 0x41200000 ;  /* 0x41200000ff157424 */ /* 0x000fe400078e00ff */
[----:B0-----:R-:W-:-:S04]  /*0140*/  IMAD.WIDE R2, R5, 0x4, R2 ;  /* 0x0000000405027825 */ /* 0x001fc800078e0202 */
[----:B------:R-:W-:Y:S01]  /*0150*/  IMAD.MOV.U32 R5, RZ, RZ, 0x40000000 ;  /* 0x40000000ff057424 */ /* 0x000fe200078e00ff */
[----:B-1----:R0:W-:Y:S04]  /*0160*/  STG.E desc[UR4][R2.64], R7 ;  /* 0x0000000702007986 */ /* 0x0021e8000c101904 */
[----:B------:R1:W-:Y:S04]  /*0170*/  STG.E desc[UR4][R2.64+0x8], R9 ;  /* 0x0000080902007986 */ /* 0x0003e8000c101904 */
[----:B------:R2:W-:Y:S01]  /*0180*/  STG.E desc[UR4][R2.64+0x14], R15 ;  /* 0x0000140f02007986 */ /* 0x0005e2000c101904 */
[----:B0-----:R-:W-:-:S03]  /*0190*/  HFMA2 R7, -RZ, RZ, 2.53125, 0 ;  /* 0x41100000ff077431 */ /* 0x001fc600000001ff */
[----:B------:R0:W-:Y:S01]  /*01a0*/  STG.E desc[UR4][R2.64+0x4], R5 ;  /* 0x0000040502007986 */ /* 0x0001e2000c101904 */
[----:B-1----:R-:W-:-:S03]  /*01b0*/  HFMA2 R9, -RZ, RZ, 2.65625, 0 ;  /* 0x41500000ff097431 */ /* 0x002fc600000001ff */
[----:B------:R1:W-:Y:S01]  /*01c0*/  STG.E desc[UR4][R2.64+0xc], R11 ;  /* 0x00000c0b02007986 */ /* 0x0003e2000c101904 */
[----:B--2---:R-:W-:-:S03]  /*01d0*/  HFMA2 R15, -RZ, RZ, 2.75, 0 ;  /* 0x41800000ff0f7431 */ /* 0x004fc600000001ff */
[----:B------:R2:W-:Y:S01]  /*01e0*/  STG.E desc[UR4][R2.64+0x10], R13 ;  /* 0x0000100d02007986 */ /* 0x0005e2000c101904 */
[----:B0-----:R-:W-:-:S03]  /*01f0*/  IMAD.MOV.U32 R5, RZ, RZ, 0x41400000 ;  /* 0x41400000ff057424 */ /* 0x001fc600078e00ff */
[----:B------:R-:W-:Y:S01]  /*0200*/  STG.E desc[UR4][R2.64+0x18], R17 ;  /* 0x0000181102007986 */ /* 0x000fe2000c101904 */
[----:B-1----:R-:W-:-:S03]  /*0210*/  IMAD.MOV.U32 R11, RZ, RZ, 0x41600000 ;  /* 0x41600000ff0b7424 */ /* 0x002fc600078e00ff */
[----:B------:R-:W-:Y:S01]  /*0220*/  STG.E desc[UR4][R2.64+0x1c], R19 ;  /* 0x00001c1302007986 */ /* 0x000fe2000c101904 */
[----:B--2---:R-:W-:-:S03]  /*0230*/  MOV R13, 0x41700000 ;  /* 0x41700000000d7802 */ /* 0x004fc60000000f00 */
[----:B------:R-:W-:Y:S04]  /*0240*/  STG.E desc[UR4][R2.64+0x20], R7 ;  /* 0x0000200702007986 */ /* 0x000fe8000c101904 */
[----:B------:R-:W-:Y:S04]  /*0250*/  STG.E desc[UR4][R2.64+0x24], R21 ;  /* 0x0000241502007986 */ /* 0x000fe8000c101904 */
[----:B------:R-:W-:Y:S04]  /*0260*/  STG.E desc[UR4][R2.64+0x28], R23 ;  /* 0x0000281702007986 */ /* 0x000fe8000c101904 */
[----:B------:R-:W-:Y:S04]  /*0270*/  STG.E desc[UR4][R2.64+0x2c], R5 ;  /* 0x00002c0502007986 */ /* 0x000fe8000c101904 */
[----:B------:R-:W-:Y:S04]  /*0280*/  STG.E desc[UR4][R2.64+0x30], R9 ;  /* 0x0000300902007986 */ /* 0x000fe8000c101904 */
[----:B------:R-:W-:Y:S04]  /*0290*/  STG.E desc[UR4][R2.64+0x34], R11 ;  /* 0x0000340b02007986 */ /* 0x000fe8000c101904 */
[----:B------:R-:W-:Y:S04]  /*02a0*/  STG.E desc[UR4][R2.64+0x38], R13 ;  /* 0x0000380d02007986 */ /* 0x000fe8000c101904 */
[----:B------:R-:W-:Y:S01]  /*02b0*/  STG.E desc[UR4][R2.64+0x3c], R15 ;  /* 0x00003c0f02007986 */ /* 0x000fe2000c101904 */
[----:B------:R-:W-:Y:S05]  /*02c0*/  EXIT ;  /* 0x000000000000794d */ /* 0x000fea0003800000 */
.L_x_1:
        /* <DEDUP_REMOVED lines=11> */
.L_x_89:


//--------------------- .text._Z9cu4x4MInvIdEvPKT_PS0_Pbi --------------------------
	.section	.text._Z9cu4x4MInvIdEvPKT_PS0_Pbi,"ax",@progbits
	.align	128
        .global         _Z9cu4x4MInvIdEvPKT_PS0_Pbi
        .type           _Z9cu4x4MInvIdEvPKT_PS0_Pbi,@function
        .size           _Z9cu4x4MInvIdEvPKT_PS0_Pbi,(.L_x_86 - _Z9cu4x4MInvIdEvPKT_PS0_Pbi)
        .other          _Z9cu4x4MInvIdEvPKT_PS0_Pbi,@"STO_CUDA_ENTRY STV_DEFAULT"
_Z9cu4x4MInvIdEvPKT_PS0_Pbi:
.text._Z9cu4x4MInvIdEvPKT_PS0_Pbi:
        /* <DEDUP_REMOVED lines=10> */
[----:B------:R-:W-:-:S04]  /*00a0*/  IMAD.SHL.U32 R38, R4, 0x10, RZ ;  /* 0x0000001004267824 */ /* 0x000fc800078e00ff */
[----:B0-----:R-:W-:-:S05]  /*00b0*/  IMAD.WIDE R2, R38, 0x8, R2 ;  /* 0x0000000826027825 */ /* 0x001fca00078e0202 */
[----:B-1----:R-:W2:Y:S04]  /*00c0*/  LDG.E.64 R12, desc[UR4][R2.64+0x58] ;  /* 0x00005804020c7981 */ /* 0x002ea8000c1e1b00 */
[----:B------:R-:W2:Y:S04]  /*00d0*/  LDG.E.64 R56, desc[UR4][R2.64+0x68] ;  /* 0x0000680402387981 */ /* 0x000ea8000c1e1b00 */
[----:B------:R-:W3:Y:S04]  /*00e0*/  LDG.E.64 R14, desc[UR4][R2.64+0x78] ;  /* 0x00007804020e7981 */ /* 0x000ee8000c1e1b00 */
[----:B------:R-:W4:Y:S04]  /*00f0*/  LDG.E.64 R72, desc[UR4][R2.64+0x70] ;  /* 0x0000700402487981 */ /* 0x000f28000c1e1b00 */
[----:B------:R-:W3:Y:S04]  /*0100*/  LDG.E.64 R74, desc[UR4][R2.64+0x48] ;  /* 0x00004804024a7981 */ /* 0x000ee8000c1e1b00 */
[----:B------:R-:W5:Y:S04]  /*0110*/  LDG.E.64 R50, desc[UR4][R2.64+0x50] ;  /* 0x0000500402327981 */ /* 0x000f68000c1e1b00 */
        /* <DEDUP_REMOVED lines=9> */
[----:B------:R0:W5:Y:S01]  /*01b0*/  LDG.E.64 R20, desc[UR4][R2.64] ;  /* 0x0000000402147981 */ /* 0x000162000c1e1b00 */
[----:B------:R-:W-:Y:S01]  /*01c0*/  UMOV UR6, 0xeb1c432d ;  /* 0xeb1c432d00067882 */ /* 0x000fe20000000000 */
[----:B------:R-:W-:Y:S01]  /*01d0*/  UMOV UR7, 0x3f1a36e2 ;  /* 0x3f1a36e200077882 */ /* 0x000fe20000000000 */
[----:B--2---:R-:W-:-:S02]  /*01e0*/  DMUL R64, R12, R56 ;  /* 0x000000380c407228 */ /* 0x004fc40000000000 */
[----:B----4-:R-:W-:-:S06]  /*01f0*/  DMUL R66, R12, R72 ;  /* 0x000000480c427228 */ /* 0x010fcc0000000000 */
[----:B---3--:R-:W-:Y:S02]  /*0200*/  DFMA R64, R14, R74, -R64 ;  /* 0x0000004a0e40722b */ /* 0x008fe40000000840 */
[----:B-----5:R-:W-:Y:S02]  /*0210*/  DMUL R8, R50, R56 ;  /* 0x0000003832087228 */ /* 0x020fe40000000000 */
[----:B------:R-:W-:-:S04]  /*0220*/  DFMA R66, R14, R50, -R66 ;  /* 0x000000320e42722b */ /* 0x000fc80000000842 */
[----:B------:R-:W-:Y:S02]  /*0230*/  DMUL R6, R34, R64 ;  /* 0x0000004022067228 */ /* 0x000fe40000000000 */
[----:B------:R-:W-:Y:S02]  /*0240*/  DMUL R10, R64, R16 ;  /* 0x00000010400a7228 */ /* 0x000fe40000000000 */
[----:B------:R-:W-:Y:S02]  /*0250*/  DMUL R60, R12, R48 ;  /* 0x000000300c3c7228 */ /* 0x000fe40000000000 */
[----:B------:R-:W-:Y:S02]  /*0260*/  DFMA R8, R72, R74, -R8 ;  /* 0x0000004a4808722b */ /* 0x000fe40000000808 */
[----:B------:R-:W-:Y:S02]  /*0270*/  DFMA R6, R70, R66, -R6 ;  /* 0x000000424606722b */ /* 0x000fe40000000806 */
[----:B------:R-:W-:-:S02]  /*0280*/  DFMA R10, R66, R18, -R10 ;  /* 0x00000012420a722b */ /* 0x000fc4000000080a */
[----:B------:R-:W-:Y:S02]  /*0290*/  DFMA R60, R14, R58, -R60 ;  /* 0x0000003a0e3c722b */ /* 0x000fe4000000083c */
[-C--:B------:R-:W-:Y:S02]  /*02a0*/  DMUL R24, R50, R28.reuse ;  /* 0x0000001c32187228 */ /* 0x080fe40000000000 */
[----:B0-----:R-:W-:Y:S02]  /*02b0*/  DMUL R2, R74, R28 ;  /* 0x0000001c4a027228 */ /* 0x001fe40000000000 */
[C---:B------:R-:W-:Y:S02]  /*02c0*/  DMUL R26, R28.reuse, R58 ;  /* 0x0000003a1c1a7228 */ /* 0x040fe40000000000 */
[----:B------:R-:W-:Y:S02]  /*02d0*/  DFMA R62, R28, R8, R6 ;  /* 0x000000081c3e722b */ /* 0x000fe40000000006 */
[----:B------:R-:W-:-:S02]  /*02e0*/  DFMA R22, R8, R54, R10 ;  /* 0x000000360816722b */ /* 0x000fc4000000000a */
[----:B------:R-:W-:Y:S02]  /*02f0*/  DMUL R44, R50, R48 ;  /* 0x00000030322c7228 */ /* 0x000fe40000000000 */
[----:B------:R-:W-:Y:S02]  /*0300*/  DMUL R8, R34, R60 ;  /* 0x0000003c22087228 */ /* 0x000fe40000000000 */
[----:B------:R-:W-:Y:S02]  /*0310*/  DFMA R6, R12, R34, -R24 ;  /* 0x000000220c06722b */ /* 0x000fe40000000818 */
[----:B------:R-:W-:Y:S02]  /*0320*/  DFMA R10, R70, R12, -R2 ;  /* 0x0000000c460a722b */ /* 0x000fe40000000802 */
[----:B------:R-:W-:Y:S02]  /*0330*/  DFMA R12, R12, R68, -R26 ;  /* 0x000000440c0c722b */ /* 0x000fe4000000081a */
[----:B------:R-:W-:-:S02]  /*0340*/  DMUL R46, R74, R48 ;  /* 0x000000304a2e7228 */ /* 0x000fc40000000000 */
[----:B------:R-:W-:Y:S02]  /*0350*/  DMUL R26, R70, R60 ;  /* 0x0000003c461a7228 */ /* 0x000fe40000000000 */
[----:B------:R-:W-:Y:S02]  /*0360*/  DMUL R24, R50, R48 ;  /* 0x0000003032187228 */ /* 0x000fe40000000000 */
[----:B------:R-:W-:Y:S02]  /*0370*/  DFMA R44, R72, R58, -R44 ;  /* 0x0000003a482c722b */ /* 0x000fe4000000082c */
[----:B------:R-:W-:Y:S02]  /*0380*/  DFMA R8, R66, R68, -R8 ;  /* 0x000000444208722b */ /* 0x000fe40000000808 */
[-C--:B------:R-:W-:Y:S02]  /*0390*/  DMUL R40, R72, R28.reuse ;  /* 0x0000001c48287228 */ /* 0x080fe40000000000 */
[----:B------:R-:W-:-:S02]  /*03a0*/  DMUL R52, R56, R28 ;  /* 0x0000001c38347228 */ /* 0x000fc40000000000 */
[----:B------:R-:W-:Y:S02]  /*03b0*/  DMUL R2, R28, R48 ;  /* 0x000000301c027228 */ /* 0x000fe40000000000 */
[----:B------:R-:W-:Y:S02]  /*03c0*/  DFMA R46, R56, R58, -R46 ;  /* 0x0000003a382e722b */ /* 0x000fe4000000082e */
[----:B------:R-:W-:Y:S02]  /*03d0*/  DFMA R32, R64, R68, -R26 ;  /* 0x000000444020722b */ /* 0x000fe4000000081a */
[----:B------:R-:W-:Y:S02]  /*03e0*/  DMUL R30, R50, R56 ;  /* 0x00000038321e7228 */ /* 0x000fe40000000000 */
[----:B------:R-:W-:Y:S02]  /*03f0*/  DFMA R24, R72, R58, -R24 ;  /* 0x0000003a4818722b */ /* 0x000fe40000000818 */
[----:B------:R-:W-:-:S02]  /*0400*/  DFMA R26, R28, R44, R8 ;  /* 0x0000002c1c1a722b */ /* 0x000fc40000000008 */
[----:B------:R-:W-:Y:S02]  /*0410*/  DFMA R40, R14, R34, -R40 ;  /* 0x000000220e28722b */ /* 0x000fe40000000828 */
[----:B------:R-:W-:Y:S02]  /*0420*/  DFMA R52, R70, R14, -R52 ;  /* 0x0000000e4634722b */ /* 0x000fe40000000834 */
[----:B------:R-:W-:Y:S02]  /*0430*/  DFMA R14, R14, R68, -R2 ;  /* 0x000000440e0e722b */ /* 0x000fe40000000802 */
[C---:B------:R-:W-:Y:S02]  /*0440*/  DMUL R2, R34.reuse, R74 ;  /* 0x0000004a22027228 */ /* 0x040fe40000000000 */
[----:B------:R-:W-:Y:S02]  /*0450*/  DMUL R8, R34, R58 ;  /* 0x0000003a22087228 */ /* 0x000fe40000000000 */
[----:B------:R-:W-:-:S02]  /*0460*/  DFMA R28, R28, R46, R32 ;  /* 0x0000002e1c1c722b */ /* 0x000fc40000000020 */
[----:B------:R-:W-:Y:S02]  /*0470*/  DMUL R32, R74, R48 ;  /* 0x000000304a207228 */ /* 0x000fe40000000000 */
[----:B------:R-:W-:Y:S02]  /*0480*/  DFMA R30, R72, R74, -R30 ;  /* 0x0000004a481e722b */ /* 0x000fe4000000081e */
[----:B------:R-:W-:Y:S02]  /*0490*/  DMUL R42, R70, R24 ;  /* 0x00000018462a7228 */ /* 0x000fe40000000000 */
[----:B------:R-:W-:Y:S02]  /*04a0*/  DMUL R36, R26, R18 ;  /* 0x000000121a247228 */ /* 0x000fe40000000000 */
[----:B------:R-:W-:Y:S02]  /*04b0*/  DFMA R2, R70, R50, -R2 ;  /* 0x000000324602722b */ /* 0x000fe40000000802 */
[----:B------:R-:W-:-:S02]  /*04c0*/  DFMA R50, R50, R68, -R8 ;  /* 0x000000443232722b */ /* 0x000fc40000000808 */
[----:B------:R-:W-:Y:S02]  /*04d0*/  DMUL R8, R34, R56 ;  /* 0x0000003822087228 */ /* 0x000fe40000000000 */
[----:B------:R-:W-:Y:S02]  /*04e0*/  DFMA R32, R56, R58, -R32 ;  /* 0x0000003a3820722b */ /* 0x000fe40000000820 */
[----:B------:R-:W-:Y:S02]  /*04f0*/  DFMA R42, R30, R68, -R42 ;  /* 0x000000441e2a722b */ /* 0x000fe4000000082a */
[----:B------:R-:W-:Y:S02]  /*0500*/  DFMA R36, R62, R20, -R36 ;  /* 0x000000143e24722b */ /* 0x000fe40000000824 */
[C---:B------:R-:W-:Y:S02]  /*0510*/  DMUL R58, R70.reuse, R58 ;  /* 0x0000003a463a7228 */ /* 0x040fe40000000000 */
[----:B------:R-:W-:-:S02]  /*0520*/  DFMA R8, R70, R72, -R8 ;  /* 0x000000484608722b */ /* 0x000fc40000000808 */
[-C--:B------:R-:W-:Y:S02]  /*0530*/  DMUL R70, R70, R48.reuse ;  /* 0x0000003046467228 */ /* 0x080fe40000000000 */
[C---:B------:R-:W-:Y:S02]  /*0540*/  DMUL R48, R34.reuse, R48 ;  /* 0x0000003022307228 */ /* 0x040fe40000000000 */
[----:B------:R-:W-:Y:S02]  /*0550*/  DFMA R34, R34, R32, R42 ;  /* 0x000000202222722b */ /* 0x000fe4000000002a */
[----:B------:R-:W-:Y:S01]  /*0560*/  DFMA R36, R28, R16, R36 ;  /* 0x000000101c24722b */ /* 0x000fe20000000024 */
[----:B------:R-:W0:Y:S07]  /*0570*/  LDC.64 R42, c[0x0][0x388] ;  /* 0x0000e200ff2a7b82 */ /* 0x000e2e0000000a00 */
[----:B------:R-:W-:-:S08]  /*0580*/  DFMA R36, -R34, R54, R36 ;  /* 0x000000362224722b */ /* 0x000fd00000000124 */
[----:B------:R-:W-:Y:S01]  /*0590*/  DSETP.GEU.AND P0, PT, |R36|, UR6, PT ;  /* 0x0000000624007e2a */ /* 0x000fe2000bf0e200 */
[----:B0-----:R-:W-:-:S13]  /*05a0*/  IMAD.WIDE R38, R38, 0x8, R42 ;  /* 0x0000000826267825 */ /* 0x001fda00078e022a */
[----:B------:R-:W-:Y:S05]  /*05b0*/  @P0 BRA `(.L_x_2) ;  /* 0x0000000000540947 */ /* 0x000fea0003800000 */
[----:B------:R-:W0:Y:S01]  /*05c0*/  LDCU.64 UR6, c[0x0][0x390] ;  /* 0x00007200ff0677ac */ /* 0x000e220008000a00 */
[----:B------:R-:W-:Y:S04]  /*05d0*/  STG.E.64 desc[UR4][R38.64], RZ ;  /* 0x000000ff26007986 */ /* 0x000fe8000c101b04 */
[----:B------:R-:W-:Y:S04]  /*05e0*/  STG.E.64 desc[UR4][R38.64+0x8], RZ ;  /* 0x000008ff26007986 */ /* 0x000fe8000c101b04 */
[----:B------:R-:W-:Y:S04]  /*05f0*/  STG.E.64 desc[UR4][R38.64+0x10], RZ ;  /* 0x000010ff26007986 */ /* 0x000fe8000c101b04 */
[----:B------:R-:W-:Y:S04]  /*0600*/  STG.E.64 desc[UR4][R38.64+0x18], RZ ;  /* 0x000018ff26007986 */ /* 0x000fe8000c101b04 */
[----:B------:R-:W-:Y:S01]  /*0610*/  STG.E.64 desc[UR4][R38.64+0x20], RZ ;  /* 0x000020ff26007986 */ /* 0x000fe2000c101b04 */
[----:B0-----:R-:W-:-:S03]  /*0620*/  IADD3 R2, P0, PT, R4, UR6, RZ ;  /* 0x0000000604027c10 */ /* 0x001fc6000ff1e0ff */
[----:B------:R-:W-:Y:S01]  /*0630*/  STG.E.64 desc[UR4][R38.64+0x28], RZ ;  /* 0x000028ff26007986 */ /* 0x000fe2000c101b04 */
[----:B------:R-:W-:-:S03]  /*0640*/  LEA.HI.X.SX32 R3, R4, UR7, 0x1, P0 ;  /* 0x0000000704037c11 */ /* 0x000fc600080f0eff */
[----:B------:R-:W-:Y:S04]  /*0650*/  STG.E.64 desc[UR4][R38.64+0x30], RZ ;  /* 0x000030ff26007986 */ /* 0x000fe8000c101b04 */
        /* <DEDUP_REMOVED lines=9> */
[----:B------:R-:W-:Y:S01]  /*06f0*/  STG.E.U8 desc[UR4][R2.64], RZ ;  /* 0x000000ff02007986 */ /* 0x000fe2000c101104 */
[----:B------:R-:W-:Y:S05]  /*0700*/  EXIT ;  /* 0x000000000000794d */ /* 0x000fea0003800000 */
.L_x_2:
[----:B------:R-:W0:Y:S01]  /*0710*/  MUFU.RCP64H R43, R37 ;  /* 0x00000025002b7308 */ /* 0x000e220000001800 */
[----:B------:R-:W-:Y:S01]  /*0720*/  IMAD.MOV.U32 R42, RZ, RZ, 0x1 ;  /* 0x00000001ff2a7424 */ /* 0x000fe200078e00ff */
[-C--:B------:R-:W-:Y:S01]  /*0730*/  DFMA R58, R74, R68.reuse, -R58 ;  /* 0x000000444a3a722b */ /* 0x080fe2000000083a */
[----:B------:R-:W-:Y:S01]  /*0740*/  FSETP.GEU.AND P1, PT, |R63|, 6.5827683646048100446e-37, PT ;  /* 0x036000003f00780b */ /* 0x000fe20003f2e200 */
[-C--:B------:R-:W-:Y:S01]  /*0750*/  DFMA R48, R72, R68.reuse, -R48 ;  /* 0x000000444830722b */ /* 0x080fe20000000830 */
[----:B------:R-:W-:Y:S01]  /*0760*/  BSSY.RECONVERGENT B1, `(.L_x_3) ;  /* 0x000003c000017945 */ /* 0x000fe20003800200 */
[----:B------:R-:W-:Y:S02]  /*0770*/  DFMA R56, R56, R68, -R70 ;  /* 0x000000443838722b */ /* 0x000fe40000000846 */
[C---:B------:R-:W-:Y:S02]  /*0780*/  DMUL R68, R60.reuse, R16 ;  /* 0x000000103c447228 */ /* 0x040fe40000000000 */
[----:B------:R-:W-:-:S02]  /*0790*/  DMUL R60, R60, R18 ;  /* 0x000000123c3c7228 */ /* 0x000fc40000000000 */
[----:B------:R-:W-:Y:S02]  /*07a0*/  DMUL R72, R18, R14 ;  /* 0x0000000e12487228 */ /* 0x000fe40000000000 */
[----:B------:R-:W-:Y:S02]  /*07b0*/  DADD R74, -RZ, -R34 ;  /* 0x00000000ff4a7229 */ /* 0x000fe40000000922 */
[----:B------:R-:W-:Y:S02]  /*07c0*/  DFMA R66, R66, R20, -R68 ;  /* 0x000000144242722b */ /* 0x000fe40000000844 */
[----:B0-----:R-:W-:Y:S02]  /*07d0*/  DFMA R70, -R36, R42, 1 ;  /* 0x3ff000002446742b */ /* 0x001fe4000000012a */
[----:B------:R-:W-:Y:S02]  /*07e0*/  DFMA R64, R64, R20, -R60 ;  /* 0x000000144040722b */ /* 0x000fe4000000083c */
[----:B------:R-:W-:-:S02]  /*07f0*/  DMUL R68, R16, R52 ;  /* 0x0000003410447228 */ /* 0x000fc40000000000 */
[----:B------:R-:W-:Y:S02]  /*0800*/  DFMA R52, R20, R52, -R72 ;  /* 0x000000341434722b */ /* 0x000fe40000000848 */
[----:B------:R-:W-:Y:S02]  /*0810*/  DFMA R60, R70, R70, R70 ;  /* 0x00000046463c722b */ /* 0x000fe40000000046 */
[----:B------:R-:W-:Y:S02]  /*0820*/  DMUL R70, R16, R14 ;  /* 0x0000000e10467228 */ /* 0x000fe40000000000 */
[-C--:B------:R-:W-:Y:S02]  /*0830*/  DFMA R46, R46, R54.reuse, R64 ;  /* 0x000000362e2e722b */ /* 0x080fe40000000040 */
[----:B------:R-:W-:Y:S02]  /*0840*/  DFMA R44, R44, R54, R66 ;  /* 0x000000362c2c722b */ /* 0x000fe40000000042 */
[----:B------:R-:W-:-:S02]  /*0850*/  DFMA R60, R42, R60, R42 ;  /* 0x0000003c2a3c722b */ /* 0x000fc4000000002a */
[-C--:B------:R-:W-:Y:S02]  /*0860*/  DFMA R42, R18, R40.reuse, -R68 ;  /* 0x00000028122a722b */ /* 0x080fe40000000844 */
[----:B------:R-:W-:Y:S02]  /*0870*/  DFMA R14, R20, R40, -R70 ;  /* 0x00000028140e722b */ /* 0x000fe40000000846 */
[----:B------:R-:W-:Y:S02]  /*0880*/  DMUL R68, R16, R10 ;  /* 0x0000000a10447228 */ /* 0x000fe40000000000 */
[----:B------:R-:W-:Y:S02]  /*0890*/  DFMA R72, -R36, R60, 1 ;  /* 0x3ff000002448742b */ /* 0x000fe4000000013c */
[-C--:B------:R-:W-:Y:S02]  /*08a0*/  DMUL R40, R16, R12.reuse ;  /* 0x0000000c10287228 */ /* 0x080fe40000000000 */
[----:B------:R-:W-:-:S02]  /*08b0*/  DMUL R70, R18, R12 ;  /* 0x0000000c12467228 */ /* 0x000fc40000000000 */
[----:B------:R-:W-:Y:S02]  /*08c0*/  DFMA R68, R18, R6, -R68 ;  /* 0x000000061244722b */ /* 0x000fe40000000844 */
[----:B------:R-:W-:Y:S02]  /*08d0*/  DFMA R60, R60, R72, R60 ;  /* 0x000000483c3c722b */ /* 0x000fe4000000003c */
[C---:B------:R-:W-:Y:S02]  /*08e0*/  DFMA R12, R20.reuse, R6, -R40 ;  /* 0x00000006140c722b */ /* 0x040fe40000000828 */
[----:B------:R-:W-:Y:S02]  /*08f0*/  DFMA R10, R20, R10, -R70 ;  /* 0x0000000a140a722b */ /* 0x000fe40000000846 */
[----:B------:R-:W-:Y:S02]  /*0900*/  DMUL R70, R18, R48 ;  /* 0x0000003012467228 */ /* 0x000fe40000000000 */
[----:B------:R-:W-:-:S02]  /*0910*/  DMUL R6, R62, R60 ;  /* 0x0000003c3e067228 */ /* 0x000fc40000000000 */
[----:B------:R-:W-:Y:S02]  /*0920*/  DMUL R72, R18, R50 ;  /* 0x0000003212487228 */ /* 0x000fe40000000000 */
[-C--:B------:R-:W-:Y:S02]  /*0930*/  DFMA R40, R54, R8.reuse, R42 ;  /* 0x000000083628722b */ /* 0x080fe4000000002a */
[----:B------:R-:W-:Y:S02]  /*0940*/  DFMA R8, R20, R8, -R70 ;  /* 0x000000081408722b */ /* 0x000fe40000000846 */
[----:B------:R-:W-:Y:S02]  /*0950*/  DFMA R64, -R36, R6, R62 ;  /* 0x000000062440722b */ /* 0x000fe4000000013e */
[-C--:B------:R-:W-:Y:S02]  /*0960*/  DFMA R42, R54, R2.reuse, R68 ;  /* 0x00000002362a722b */ /* 0x080fe40000000044 */
[----:B------:R-:W-:-:S02]  /*0970*/  DFMA R2, R20, R2, -R72 ;  /* 0x000000021402722b */ /* 0x000fc40000000848 */
[----:B------:R-:W-:Y:S02]  /*0980*/  DFMA R48, R54, R48, R14 ;  /* 0x000000303630722b */ /* 0x000fe4000000000e */
[----:B------:R-:W-:Y:S02]  /*0990*/  DFMA R60, R60, R64, R6 ;  /* 0x000000403c3c722b */ /* 0x000fe40000000006 */
[C---:B------:R-:W-:Y:S02]  /*09a0*/  DFMA R50, R54.reuse, R50, R12 ;  /* 0x000000323632722b */ /* 0x040fe4000000000c */
[C---:B------:R-:W-:Y:S02]  /*09b0*/  DFMA R52, R54.reuse, R56, R52 ;  /* 0x000000383634722b */ /* 0x040fe40000000034 */
[----:B------:R-:W-:Y:S02]  /*09c0*/  DFMA R54, R54, R58, R10 ;  /* 0x0000003a3636722b */ /* 0x000fe4000000000a */
[----:B------:R-:W-:-:S02]  /*09d0*/  DFMA R56, R16, R56, R8 ;  /* 0x000000381038722b */ /* 0x000fc40000000008 */
[----:B------:R-:W-:Y:S01]  /*09e0*/  FFMA R0, RZ, R37, R61 ;  /* 0x00000025ff007223 */ /* 0x000fe2000000003d */
[----:B------:R-:W-:Y:S02]  /*09f0*/  DADD R64, -RZ, -R46 ;  /* 0x00000000ff407229 */ /* 0x000fe4000000092e */
[----:B------:R-:W-:Y:S02]  /*0a00*/  DFMA R58, R16, R58, R2 ;  /* 0x0000003a103a722b */ /* 0x000fe40000000002 */
[----:B------:R-:W-:Y:S01]  /*0a10*/  FSETP.GT.AND P0, PT, |R0|, 1.469367938527859385e-39, PT ;  /* 0x001000000000780b */ /* 0x000fe20003f04200 */
[----:B------:R-:W-:Y:S02]  /*0a20*/  DADD R14, -RZ, -R26 ;  /* 0x00000000ff0e7229 */ /* 0x000fe4000000091a */
[----:B------:R-:W-:Y:S02]  /*0a30*/  DADD R12, -RZ, -R54 ;  /* 0x00000000ff0c7229 */ /* 0x000fe40000000936 */
[----:B------:R-:W-:Y:S01]  /*0a40*/  DADD R10, -RZ, -R42 ;  /* 0x00000000ff0a7229 */ /* 0x000fe2000000092a */
[----:B------:R-:W-:Y:S01]  /*0a50*/  IMAD.MOV.U32 R5, RZ, RZ, R65 ;  /* 0x000000ffff057224 */ /* 0x000fe200078e0041 */
[----:B------:R-:W-:-:S02]  /*0a60*/  DADD R8, -RZ, -R56 ;  /* 0x00000000ff087229 */ /* 0x000fc40000000938 */
[----:B------:R-:W-:Y:S02]  /*0a70*/  DADD R6, -RZ, -R48 ;  /* 0x00000000ff067229 */ /* 0x000fe40000000930 */
[----:B------:R-:W-:Y:S02]  /*0a80*/  DADD R2, -RZ, -R22 ;  /* 0x00000000ff027229 */ /* 0x000fe40000000916 */
[----:B------:R-:W-:Y:S09]  /*0a90*/  @P0 BRA P1, `(.L_x_4) ;  /* 0x0000000000200947 */ /* 0x000ff20000800000 */
[----:B------:R-:W-:Y:S01]  /*0aa0*/  IMAD.MOV.U32 R65, RZ, RZ, R63 ;  /* 0x000000ffff417224 */ /* 0x000fe200078e003f */
[----:B------:R-:W-:Y:S01]  /*0ab0*/  MOV R60, R36 ;  /* 0x00000024003c7202 */ /* 0x000fe20000000f00 */
[----:B------:R-:W-:Y:S01]  /*0ac0*/  IMAD.MOV.U32 R64, RZ, RZ, R62 ;  /* 0x000000ffff407224 */ /* 0x000fe200078e003e */
[----:B------:R-:W-:Y:S01]  /*0ad0*/  MOV R6, 0xb00 ;  /* 0x00000b0000067802 */ /* 0x000fe20000000f00 */
[----:B------:R-:W-:-:S07]  /*0ae0*/  IMAD.MOV.U32 R63, RZ, RZ, R37 ;  /* 0x000000ffff3f7224 */ /* 0x000fce00078e0025 */
[----:B------:R-:W-:Y:S05]  /*0af0*/  CALL.REL.NOINC `($__internal_0_$__cuda_sm20_div_rn_f64_full) ;  /* 0x0000001400c87944 */ /* 0x000fea0003c00000 */
[----:B------:R-:W-:Y:S02]  /*0b00*/  IMAD.MOV.U32 R60, RZ, RZ, R2 ;  /* 0x000000ffff3c7224 */ /* 0x000fe400078e0002 */
[----:B------:R-:W-:-:S07]  /*0b10*/  IMAD.MOV.U32 R61, RZ, RZ, R63 ;  /* 0x000000ffff3d7224 */ /* 0x000fce00078e003f */
.L_x_4:
[----:B------:R-:W-:Y:S05]  /*0b20*/  BSYNC.RECONVERGENT B1 ;  /* 0x0000000000017941 */ /* 0x000fea0003800200 */
.L_x_3:
[----:B------:R-:W0:Y:S01]  /*0b30*/  MUFU.RCP64H R63, R37 ;  /* 0x00000025003f7308 */ /* 0x000e220000001800 */
[----:B------:R-:W-:Y:S01]  /*0b40*/  IMAD.MOV.U32 R62, RZ, RZ, 0x1 ;  /* 0x00000001ff3e7424 */ /* 0x000fe200078e00ff */
[----:B------:R1:W-:Y:S01]  /*0b50*/  STG.E.64 desc[UR4][R38.64], R60 ;  /* 0x0000003c26007986 */ /* 0x0003e2000c101b04 */
[----:B------:R-:W-:Y:S01]  /*0b60*/  FSETP.GEU.AND P1, PT, |R3|, 6.5827683646048100446e-37, PT ;  /* 0x036000000300780b */ /* 0x000fe20003f2e200 */
[----:B------:R-:W-:Y:S03]  /*0b70*/  BSSY.RECONVERGENT B1, `(.L_x_5) ;  /* 0x0000012000017945 */ /* 0x000fe60003800200 */
[----:B0-----:R-:W-:-:S08]  /*0b80*/  DFMA R64, -R36, R62, 1 ;  /* 0x3ff000002440742b */ /* 0x001fd0000000013e */
[----:B------:R-:W-:-:S08]  /*0b90*/  DFMA R64, R64, R64, R64 ;  /* 0x000000404040722b */ /* 0x000fd00000000040 */
[----:B------:R-:W-:-:S08]  /*0ba0*/  DFMA R64, R62, R64, R62 ;  /* 0x000000403e40722b */ /* 0x000fd0000000003e */
[----:B------:R-:W-:-:S08]  /*0bb0*/  DFMA R62, -R36, R64, 1 ;  /* 0x3ff00000243e742b */ /* 0x000fd00000000140 */
[----:B------:R-:W-:-:S08]  /*0bc0*/  DFMA R66, R64, R62, R64 ;  /* 0x0000003e4042722b */ /* 0x000fd00000000040 */
[----:B------:R-:W-:-:S08]  /*0bd0*/  DMUL R62, R22, -R66 ;  /* 0x80000042163e7228 */ /* 0x000fd00000000000 */
[----:B------:R-:W-:-:S08]  /*0be0*/  DFMA R64, -R36, R62, -R22 ;  /* 0x0000003e2440722b */ /* 0x000fd00000000916 */
[----:B------:R-:W-:-:S10]  /*0bf0*/  DFMA R62, R66, R64, R62 ;  /* 0x00000040423e722b */ /* 0x000fd4000000003e */
[----:B------:R-:W-:-:S05]  /*0c00*/  FFMA R0, RZ, R37, R63 ;  /* 0x00000025ff007223 */ /* 0x000fca000000003f */
[----:B------:R-:W-:-:S13]  /*0c10*/  FSETP.GT.AND P0, PT, |R0|, 1.469367938527859385e-39, PT ;  /* 0x001000000000780b */ /* 0x000fda0003f04200 */
[----:B-1----:R-:W-:Y:S05]  /*0c20*/  @P0 BRA P1, `(.L_x_6) ;  /* 0x0000000000180947 */ /* 0x002fea0000800000 */
[----:B------:R-:W-:Y:S01]  /*0c30*/  DADD R64, -RZ, -R22 ;  /* 0x00000000ff407229 */ /* 0x000fe20000000916 */
[----:B------:R-:W-:Y:S01]  /*0c40*/  MOV R60, R36 ;  /* 0x00000024003c7202 */ /* 0x000fe20000000f00 */
[----:B------:R-:W-:Y:S01]  /*0c50*/  IMAD.MOV.U32 R63, RZ, RZ, R37 ;  /* 0x000000ffff3f7224 */ /* 0x000fe200078e0025 */
[----:B------:R-:W-:-:S08]  /*0c60*/  MOV R6, 0xc80 ;  /* 0x00000c8000067802 */ /* 0x000fd00000000f00 */
[----:B------:R-:W-:Y:S05]  /*0c70*/  CALL.REL.NOINC `($__internal_0_$__cuda_sm20_div_rn_f64_full) ;  /* 0x0000001400687944 */ /* 0x000fea0003c00000 */
[----:B------:R-:W-:-:S07]  /*0c80*/  IMAD.MOV.U32 R62, RZ, RZ, R2 ;  /* 0x000000ffff3e7224 */ /* 0x000fce00078e0002 */
.L_x_6:
[----:B------:R-:W-:Y:S05]  /*0c90*/  BSYNC.RECONVERGENT B1 ;  /* 0x0000000000017941 */ /* 0x000fea0003800200 */
.L_x_5:
        /* <DEDUP_REMOVED lines=10> */
[----:B------:R-:W-:-:S08]  /*0d40*/  DMUL R2, R40, R60 ;  /* 0x0000003c28027228 */ /* 0x000fd00000000000 */
[----:B------:R-:W-:-:S08]  /*0d50*/  DFMA R22, -R36, R2, R40 ;  /* 0x000000022416722b */ /* 0x000fd00000000128 */
[----:B------:R-:W-:-:S10]  /*0d60*/  DFMA R2, R60, R22, R2 ;  /* 0x000000163c02722b */ /* 0x000fd40000000002 */
[----:B------:R-:W-:-:S05]  /*0d70*/  FFMA R0, RZ, R37, R3 ;  /* 0x00000025ff007223 */ /* 0x000fca0000000003 */
[----:B------:R-:W-:-:S13]  /*0d80*/  FSETP.GT.AND P0, PT, |R0|, 1.469367938527859385e-39, PT ;  /* 0x001000000000780b */ /* 0x000fda0003f04200 */
[----:B-1----:R-:W-:Y:S05]  /*0d90*/  @P0 BRA P1, `(.L_x_8) ;  /* 0x00000000001c0947 */ /* 0x002fea0000800000 */
[----:B------:R-:W-:Y:S01]  /*0da0*/  IMAD.MOV.U32 R64, RZ, RZ, R40 ;  /* 0x000000ffff407224 */ /* 0x000fe200078e0028 */
[----:B------:R-:W-:Y:S01]  /*0db0*/  MOV R65, R41 ;  /* 0x0000002900417202 */ /* 0x000fe20000000f00 */
[----:B------:R-:W-:Y:S01]  /*0dc0*/  IMAD.MOV.U32 R60, RZ, RZ, R36 ;  /* 0x000000ffff3c7224 */ /* 0x000fe200078e0024 */
[----:B------:R-:W-:Y:S01]  /*0dd0*/  MOV R6, 0xe00 ;  /* 0x00000e0000067802 */ /* 0x000fe20000000f00 */
[----:B------:R-:W-:-:S07]  /*0de0*/  IMAD.MOV.U32 R63, RZ, RZ, R37 ;  /* 0x000000ffff3f7224 */ /* 0x000fce00078e0025 */
[----:B------:R-:W-:Y:S05]  /*0df0*/  CALL.REL.NOINC `($__internal_0_$__cuda_sm20_div_rn_f64_full) ;  /* 0x0000001400087944 */ /* 0x000fea0003c00000 */
[----:B------:R-:W-:-:S07]  /*0e00*/  IMAD.MOV.U32 R3, RZ, RZ, R63 ;  /* 0x000000ffff037224 */ /* 0x000fce00078e003f */
.L_x_8:
[----:B------:R-:W-:Y:S05]  /*0e10*/  BSYNC.RECONVERGENT B1 ;  /* 0x0000000000017941 */ /* 0x000fea0003800200 */
.L_x_7:
        /* <DEDUP_REMOVED lines=21> */
[----:B------:R-:W-:Y:S02]  /*0f70*/  IMAD.MOV.U32 R22, RZ, RZ, R2 ;  /* 0x000000ffff167224 */ /* 0x000fe400078e0002 */
[----:B------:R-:W-:-:S07]  /*0f80*/  IMAD.MOV.U32 R23, RZ, RZ, R63 ;  /* 0x000000ffff177224 */ /* 0x000fce00078e003f */
.L_x_10:
[----:B------:R-:W-:Y:S05]  /*0f90*/  BSYNC.RECONVERGENT B1 ;  /* 0x0000000000017941 */ /* 0x000fea0003800200 */
.L_x_9:
        /* <DEDUP_REMOVED lines=22> */
.L_x_12:
[----:B------:R-:W-:Y:S05]  /*1100*/  BSYNC.RECONVERGENT B1 ;  /* 0x0000000000017941 */ /* 0x000fea0003800200 */
.L_x_11:
        /* <DEDUP_REMOVED lines=24> */
.L_x_14:
[----:B------:R-:W-:Y:S05]  /*1290*/  BSYNC.RECONVERGENT B1 ;  /* 0x0000000000017941 */ /* 0x000fea0003800200 */
.L_x_13:
[----:B------:R-:W0:Y:S01]  /*12a0*/  MUFU.RCP64H R3, R37 ;  /* 0x0000002500037308 */ /* 0x000e220000001800 */
[----:B------:R-:W-:Y:S01]  /*12b0*/  MOV R2, 0x1 ;  /* 0x0000000100027802 */ /* 0x000fe20000000f00 */
        /* <DEDUP_REMOVED lines=15> */
[----:B------:R-:W-:Y:S01]  /*13b0*/  IMAD.MOV.U32 R60, RZ, RZ, R36 ;  /* 0x000000ffff3c7224 */ /* 0x000fe200078e0024 */
[----:B------:R-:W-:Y:S01]  /*13c0*/  MOV R6, 0x13f0 ;  /* 0x000013f000067802 */ /* 0x000fe20000000f00 */
[----:B------:R-:W-:-:S08]  /*13d0*/  IMAD.MOV.U32 R63, RZ, RZ, R37 ;  /* 0x000000ffff3f7224 */ /* 0x000fd000078e0025 */
[----:B------:R-:W-:Y:S05]  /*13e0*/  CALL.REL.NOINC `($__internal_0_$__cuda_sm20_div_rn_f64_full) ;  /* 0x0000000c008c7944 */ /* 0x000fea0003c00000 */
[----:B------:R-:W-:-:S07]  /*13f0*/  IMAD.MOV.U32 R3, RZ, RZ, R63 ;  /* 0x000000ffff037224 */ /* 0x000fce00078e003f */
.L_x_16:
[----:B------:R-:W-:Y:S05]  /*1400*/  BSYNC.RECONVERGENT B1 ;  /* 0x0000000000017941 */ /* 0x000fea0003800200 */
.L_x_15:
        /* <DEDUP_REMOVED lines=16> */
[----:B------:R-:W-:Y:S01]  /*1510*/  MOV R64, R50 ;  /* 0x0000003200407202 */ /* 0x000fe20000000f00 */
[----:B------:R-:W-:Y:S01]  /*1520*/  IMAD.MOV.U32 R65, RZ, RZ, R51 ;  /* 0x000000ffff417224 */ /* 0x000fe200078e0033 */
[----:B------:R-:W-:Y:S01]  /*1530*/  MOV R6, 0x1570 ;  /* 0x0000157000067802 */ /* 0x000fe20000000f00 */
[----:B------:R-:W-:Y:S02]  /*1540*/  IMAD.MOV.U32 R60, RZ, RZ, R36 ;  /* 0x000000ffff3c7224 */ /* 0x000fe400078e0024 */
[----:B------:R-:W-:-:S07]  /*1550*/  IMAD.MOV.U32 R63, RZ, RZ, R37 ;  /* 0x000000ffff3f7224 */ /* 0x000fce00078e0025 */
[----:B------:R-:W-:Y:S05]  /*1560*/  CALL.REL.NOINC `($__internal_0_$__cuda_sm20_div_rn_f64_full) ;  /* 0x0000000c002c7944 */ /* 0x000fea0003c00000 */
[----:B------:R-:W-:Y:S01]  /*1570*/  IMAD.MOV.U32 R6, RZ, RZ, R2 ;  /* 0x000000ffff067224 */ /* 0x000fe200078e0002 */
[----:B------:R-:W-:-:S07]  /*1580*/  MOV R7, R63 ;  /* 0x0000003f00077202 */ /* 0x000fce0000000f00 */
.L_x_18:
[----:B------:R-:W-:Y:S05]  /*1590*/  BSYNC.RECONVERGENT B1 ;  /* 0x0000000000017941 */ /* 0x000fea0003800200 */
.L_x_17:
        /* <DEDUP_REMOVED lines=23> */
.L_x_20:
[----:B------:R-:W-:Y:S05]  /*1710*/  BSYNC.RECONVERGENT B1 ;  /* 0x0000000000017941 */ /* 0x000fea0003800200 */
.L_x_19:
        /* <DEDUP_REMOVED lines=21> */
[----:B------:R-:W-:Y:S01]  /*1870*/  MOV R6, R2 ;  /* 0x0000000200067202 */ /* 0x000fe20000000f00 */
[----:B------:R-:W-:-:S07]  /*1880*/  IMAD.MOV.U32 R7, RZ, RZ, R63 ;  /* 0x000000ffff077224 */ /* 0x000fce00078e003f */
.L_x_22:
[----:B------:R-:W-:Y:S05]  /*1890*/  BSYNC.RECONVERGENT B1 ;  /* 0x0000000000017941 */ /* 0x000fea0003800200 */
.L_x_21:
        /* <DEDUP_REMOVED lines=23> */
.L_x_24:
[----:B------:R-:W-:Y:S05]  /*1a10*/  BSYNC.RECONVERGENT B1 ;  /* 0x0000000000017941 */ /* 0x000fea0003800200 */
.L_x_23:
        /* <DEDUP_REMOVED lines=18> */
[----:B------:R-:W-:Y:S02]  /*1b40*/  MOV R63, R37 ;  /* 0x00000025003f7202 */ /* 0x000fe40000000f00 */
[----:B------:R-:W-:-:S07]  /*1b50*/  MOV R6, 0x1b70 ;  /* 0x00001b7000067802 */ /* 0x000fce0000000f00 */
[----:B------:R-:W-:Y:S05]  /*1b60*/  CALL.REL.NOINC `($__internal_0_$__cuda_sm20_div_rn_f64_full) ;  /* 0x0000000400ac7944 */ /* 0x000fea0003c00000 */
[----:B------:R-:W-:Y:S02]  /*1b70*/  IMAD.MOV.U32 R6, RZ, RZ, R2 ;  /* 0x000000ffff067224 */ /* 0x000fe400078e0002 */
[----:B------:R-:W-:-:S07]  /*1b80*/  IMAD.MOV.U32 R7, RZ, RZ, R63 ;  /* 0x000000ffff077224 */ /* 0x000fce00078e003f */
.L_x_26:
[----:B------:R-:W-:Y:S05]  /*1b90*/  BSYNC.RECONVERGENT B1 ;  /* 0x0000000000017941 */ /* 0x000fea0003800200 */
.L_x_25:
        /* <DEDUP_REMOVED lines=21> */
[----:B------:R-:W-:-:S07]  /*1cf0*/  IMAD.MOV.U32 R3, RZ, RZ, R63 ;  /* 0x000000ffff037224 */ /* 0x000fce00078e003f */
.L_x_28:
[----:B------:R-:W-:Y:S05]  /*1d00*/  BSYNC.RECONVERGENT B1 ;  /* 0x0000000000017941 */ /* 0x000fea0003800200 */
.L_x_27:
[----:B------:R-:W0:Y:S01]  /*1d10*/  MUFU.RCP64H R7, R37 ;  /* 0x0000002500077308 */ /* 0x000e220000001800 */
[----:B------:R-:W-:Y:S01]  /*1d20*/  IMAD.MOV.U32 R6, RZ, RZ, 0x1 ;  /* 0x00000001ff067424 */ /* 0x000fe200078e00ff */
[----:B------:R-:W-:Y:S01]  /*1d30*/  DMUL R18, R24, R18 ;  /* 0x0000001218127228 */ /* 0x000fe20000000000 */
[----:B------:R1:W-:Y:S01]  /*1d40*/  STG.E.64 desc[UR4][R38.64+0x60], R2 ;  /* 0x0000600226007986 */ /* 0x0003e2000c101b04 */
[----:B------:R-:W-:Y:S06]  /*1d50*/  BSSY.RECONVERGENT B1, `(.L_x_29) ;  /* 0x0000015000017945 */ /* 0x000fec0003800200 */
[----:B------:R-:W-:-:S02]  /*1d60*/  DFMA R18, R30, R20, -R18 ;  /* 0x000000141e12722b */ /* 0x000fc40000000812 */
[----:B0-----:R-:W-:-:S06]  /*1d70*/  DFMA R10, -R36, R6, 1 ;  /* 0x3ff00000240a742b */ /* 0x001fcc0000000106 */
[----:B------:R-:W-:Y:S02]  /*1d80*/  DFMA R64, R32, R16, R18 ;  /* 0x000000102040722b */ /* 0x000fe40000000012 */
[----:B------:R-:W-:-:S08]  /*1d90*/  DFMA R10, R10, R10, R10 ;  /* 0x0000000a0a0a722b */ /* 0x000fd0000000000a */
[----:B------:R-:W-:Y:S01]  /*1da0*/  FSETP.GEU.AND P1, PT, |R65|, 6.5827683646048100446e-37, PT ;  /* 0x036000004100780b */ /* 0x000fe20003f2e200 */
        /* <DEDUP_REMOVED lines=10> */
[----:B------:R-:W-:Y:S01]  /*1e50*/  MOV R6, 0x1e80 ;  /* 0x00001e8000067802 */ /* 0x000fe20000000f00 */
[----:B------:R-:W-:-:S07]  /*1e60*/  IMAD.MOV.U32 R63, RZ, RZ, R37 ;  /* 0x000000ffff3f7224 */ /* 0x000fce00078e0025 */
[----:B------:R-:W-:Y:S05]  /*1e70*/  CALL.REL.NOINC `($__internal_0_$__cuda_sm20_div_rn_f64_full) ;  /* 0x0000000000e87944 */ /* 0x000fea0003c00000 */
[----:B------:R-:W-:Y:S01]  /*1e80*/  MOV R6, R2 ;  /* 0x0000000200067202 */ /* 0x000fe20000000f00 */
[----:B------:R-:W-:-:S07]  /*1e90*/  IMAD.MOV.U32 R7, RZ, RZ, R63 ;  /* 0x000000ffff077224 */ /* 0x000fce00078e003f */
.L_x_30:
[----:B------:R-:W-:Y:S05]  /*1ea0*/  BSYNC.RECONVERGENT B1 ;  /* 0x0000000000017941 */ /* 0x000fea0003800200 */
.L_x_29:
        /* <DEDUP_REMOVED lines=21> */
[----:B------:R-:W-:-:S07]  /*2000*/  MOV R3, R63 ;  /* 0x0000003f00037202 */ /* 0x000fce0000000f00 */
.L_x_32:
[----:B------:R-:W-:Y:S05]  /*2010*/  BSYNC.RECONVERGENT B1 ;  /* 0x0000000000017941 */ /* 0x000fea0003800200 */
.L_x_31:
        /* <DEDUP_REMOVED lines=24> */
.L_x_34:
[----:B------:R-:W-:Y:S05]  /*21a0*/  BSYNC.RECONVERGENT B1 ;  /* 0x0000000000017941 */ /* 0x000fea0003800200 */
.L_x_33:
[----:B------:R-:W0:Y:S01]  /*21b0*/  LDCU.64 UR6, c[0x0][0x390] ;  /* 0x00007200ff0677ac */ /* 0x000e220008000a00 */
[----:B------:R-:W-:Y:S01]  /*21c0*/  IMAD.MOV.U32 R0, RZ, RZ, 0x1 ;  /* 0x00000001ff007424 */ /* 0x000fe200078e00ff */
[----:B------:R-:W-:Y:S01]  /*21d0*/  STG.E.64 desc[UR4][R38.64+0x78], R6 ;  /* 0x0000780626007986 */ /* 0x000fe2000c101b04 */
[----:B0-----:R-:W-:-:S04]  /*21e0*/  IADD3 R2, P0, PT, R4, UR6, RZ ;  /* 0x0000000604027c10 */ /* 0x001fc8000ff1e0ff */
[----:B------:R-:W-:-:S05]  /*21f0*/  LEA.HI.X.SX32 R3, R4, UR7, 0x1, P0 ;  /* 0x0000000704037c11 */ /* 0x000fca00080f0eff */
[----:B------:R-:W-:Y:S01]  /*2200*/  STG.E.U8 desc[UR4][R2.64], R0 ;  /* 0x0000000002007986 */ /* 0x000fe2000c101104 */
[----:B------:R-:W-:Y:S05]  /*2210*/  EXIT ;  /* 0x000000000000794d */ /* 0x000fea0003800000 */
        .weak           $__internal_0_$__cuda_sm20_div_rn_f64_full
        .type           $__internal_0_$__cuda_sm20_div_rn_f64_full,@function
        .size           $__internal_0_$__cuda_sm20_div_rn_f64_full,(.L_x_86 - $__internal_0_$__cuda_sm20_div_rn_f64_full)
$__internal_0_$__cuda_sm20_div_rn_f64_full:
[C---:B------:R-:W-:Y:S01]  /*2220*/  FSETP.GEU.AND P0, PT, |R63|.reuse, 1.469367938527859385e-39, PT ;  /* 0x001000003f00780b */ /* 0x040fe20003f0e200 */
[----:B------:R-:W-:Y:S01]  /*2230*/  IMAD.MOV.U32 R62, RZ, RZ, R60 ;  /* 0x000000ffff3e7224 */ /* 0x000fe200078e003c */
[----:B------:R-:W-:Y:S01]  /*2240*/  LOP3.LUT R61, R63, 0x800fffff, RZ, 0xc0, !PT ;  /* 0x800fffff3f3d7812 */ /* 0x000fe200078ec0ff */
[----:B------:R-:W-:Y:S01]  /*2250*/  IMAD.MOV.U32 R0, RZ, RZ, 0x1ca00000 ;  /* 0x1ca00000ff007424 */ /* 0x000fe200078e00ff */
[----:B------:R-:W-:Y:S01]  /*2260*/  FSETP.GEU.AND P2, PT, |R65|, 1.469367938527859385e-39, PT ;  /* 0x001000004100780b */ /* 0x000fe20003f4e200 */
[----:B------:R-:W-:Y:S01]  /*2270*/  BSSY.RECONVERGENT B0, `(.L_x_35) ;  /* 0x0000052000007945 */ /* 0x000fe20003800200 */
[----:B------:R-:W-:Y:S02]  /*2280*/  LOP3.LUT R61, R61, 0x3ff00000, RZ, 0xfc, !PT ;  /* 0x3ff000003d3d7812 */ /* 0x000fe400078efcff */
[----:B------:R-:W-:Y:S02]  /*2290*/  MOV R66, 0x1 ;  /* 0x0000000100427802 */ /* 0x000fe40000000f00 */
[----:B------:R-:W-:-:S02]  /*22a0*/  LOP3.LUT R2, R65, 0x7ff00000, RZ, 0xc0, !PT ;  /* 0x7ff0000041027812 */ /* 0x000fc400078ec0ff */
[C---:B------:R-:W-:Y:S01]  /*22b0*/  LOP3.LUT R77, R63.reuse, 0x7ff00000, RZ, 0xc0, !PT ;  /* 0x7ff000003f4d7812 */ /* 0x040fe200078ec0ff */
[----:B------:R-:W-:Y:S02]  /*22c0*/  @!P0 DMUL R60, R62, 8.98846567431157953865e+307 ;  /* 0x7fe000003e3c8828 */ /* 0x000fe40000000000 */
[----:B------:R-:W-:Y:S01]  /*22d0*/  IMAD.MOV.U32 R8, RZ, RZ, R2 ;  /* 0x000000ffff087224 */ /* 0x000fe200078e0002 */
[C---:B------:R-:W-:Y:S02]  /*22e0*/  ISETP.GE.U32.AND P1, PT, R2.reuse, R77, PT ;  /* 0x0000004d0200720c */ /* 0x040fe40003f26070 */
[----:B------:R-:W-:Y:S01]  /*22f0*/  @!P2 LOP3.LUT R71, R63, 0x7ff00000, RZ, 0xc0, !PT ;  /* 0x7ff000003f47a812 */ /* 0x000fe200078ec0ff */
[----:B------:R-:W0:Y:S03]  /*2300*/  MUFU.RCP64H R67, R61 ;  /* 0x0000003d00437308 */ /* 0x000e260000001800 */
[----:B------:R-:W-:-:S02]  /*2310*/  @!P2 ISETP.GE.U32.AND P3, PT, R2, R71, PT ;  /* 0x000000470200a20c */ /* 0x000fc40003f66070 */
[----:B------:R-:W-:Y:S02]  /*2320*/  @!P0 LOP3.LUT R77, R61, 0x7ff00000, RZ, 0xc0, !PT ;  /* 0x7ff000003d4d8812 */ /* 0x000fe400078ec0ff */
[----:B------:R-:W-:-:S04]  /*2330*/  @!P2 SEL R71, R0, 0x63400000, !P3 ;  /* 0x634000000047a807 */ /* 0x000fc80005800000 */
[----:B------:R-:W-:-:S04]  /*2340*/  @!P2 LOP3.LUT R72, R71, 0x80000000, R65, 0xf8, !PT ;  /* 0x800000004748a812 */ /* 0x000fc800078ef841 */
[----:B------:R-:W-:Y:S01]  /*2350*/  @!P2 LOP3.LUT R73, R72, 0x100000, RZ, 0xfc, !PT ;  /* 0x001000004849a812 */ /* 0x000fe200078efcff */
[----:B------:R-:W-:Y:S01]  /*2360*/  @!P2 IMAD.MOV.U32 R72, RZ, RZ, RZ ;  /* 0x000000ffff48a224 */ /* 0x000fe200078e00ff */
[----:B0-----:R-:W-:-:S08]  /*2370*/  DFMA R68, R66, -R60, 1 ;  /* 0x3ff000004244742b */ /* 0x001fd0000000083c */
[----:B------:R-:W-:-:S08]  /*2380*/  DFMA R68, R68, R68, R68 ;  /* 0x000000444444722b */ /* 0x000fd00000000044 */
[----:B------:R-:W-:Y:S01]  /*2390*/  DFMA R68, R66, R68, R66 ;  /* 0x000000444244722b */ /* 0x000fe20000000042 */
[----:B------:R-:W-:Y:S01]  /*23a0*/  SEL R67, R0, 0x63400000, !P1 ;  /* 0x6340000000437807 */ /* 0x000fe20004800000 */
[----:B------:R-:W-:-:S03]  /*23b0*/  IMAD.MOV.U32 R66, RZ, RZ, R64 ;  /* 0x000000ffff427224 */ /* 0x000fc600078e0040 */
[----:B------:R-:W-:-:S03]  /*23c0*/  LOP3.LUT R67, R67, 0x800fffff, R65, 0xf8, !PT ;  /* 0x800fffff43437812 */ /* 0x000fc600078ef841 */
[----:B------:R-:W-:-:S03]  /*23d0*/  DFMA R70, R68, -R60, 1 ;  /* 0x3ff000004446742b */ /* 0x000fc6000000083c */
[----:B------:R-:W-:-:S05]  /*23e0*/  @!P2 DFMA R66, R66, 2, -R72 ;  /* 0x400000004242a82b */ /* 0x000fca0000000848 */
[----:B------:R-:W-:-:S05]  /*23f0*/  DFMA R70, R68, R70, R68 ;  /* 0x000000464446722b */ /* 0x000fca0000000044 */
[----:B------:R-:W-:-:S03]  /*2400*/  @!P2 LOP3.LUT R8, R67, 0x7ff00000, RZ, 0xc0, !PT ;  /* 0x7ff000004308a812 */ /* 0x000fc600078ec0ff */
[----:B------:R-:W-:Y:S01]  /*2410*/  DMUL R68, R70, R66 ;  /* 0x0000004246447228 */ /* 0x000fe20000000000 */
[----:B------:R-:W-:-:S04]  /*2420*/  IADD3 R10, PT, PT, R8, -0x1, RZ ;  /* 0xffffffff080a7810 */ /* 0x000fc80007ffe0ff */
[----:B------:R-:W-:Y:S01]  /*2430*/  ISETP.GT.U32.AND P0, PT, R10, 0x7feffffe, PT ;  /* 0x7feffffe0a00780c */ /* 0x000fe20003f04070 */
[----:B------:R-:W-:Y:S02]  /*2440*/  VIADD R10, R77, 0xffffffff ;  /* 0xffffffff4d0a7836 */ /* 0x000fe40000000000 */
[----:B------:R-:W-:-:S03]  /*2450*/  DFMA R72, R68, -R60, R66 ;  /* 0x8000003c4448722b */ /* 0x000fc60000000042 */
[----:B------:R-:W-:-:S05]  /*2460*/  ISETP.GT.U32.OR P0, PT, R10, 0x7feffffe, P0 ;  /* 0x7feffffe0a00780c */ /* 0x000fca0000704470 */
[----:B------:R-:W-:-:S08]  /*2470*/  DFMA R72, R70, R72, R68 ;  /* 0x000000484648722b */ /* 0x000fd00000000044 */
[----:B------:R-:W-:Y:S05]  /*2480*/  @P0 BRA `(.L_x_36) ;  /* 0x00000000006c0947 */ /* 0x000fea0003800000 */
[----:B------:R-:W-:Y:S01]  /*2490*/  LOP3.LUT R65, R63, 0x7ff00000, RZ, 0xc0, !PT ;  /* 0x7ff000003f417812 */ /* 0x000fe200078ec0ff */
[----:B------:R-:W-:-:S03]  /*24a0*/  IMAD.MOV.U32 R64, RZ, RZ, RZ ;  /* 0x000000ffff407224 */ /* 0x000fc600078e00ff */
[CC--:B------:R-:W-:Y:S02]  /*24b0*/  VIADDMNMX R8, R2.reuse, -R65.reuse, 0xb9600000, !PT ;  /* 0xb960000002087446 */ /* 0x0c0fe40007800941 */
[----:B------:R-:W-:Y:S02]  /*24c0*/  ISETP.GE.U32.AND P0, PT, R2, R65, PT ;  /* 0x000000410200720c */ /* 0x000fe40003f06070 */
[----:B------:R-:W-:Y:S02]  /*24d0*/  VIMNMX R8, PT, PT, R8, 0x46a00000, PT ;  /* 0x46a0000008087848 */ /* 0x000fe40003fe0100 */
[----:B------:R-:W-:-:S05]  /*24e0*/  SEL R65, R0, 0x63400000, !P0 ;  /* 0x6340000000417807 */ /* 0x000fca0004000000 */
[----:B------:R-:W-:-:S04]  /*24f0*/  IMAD.IADD R0, R8, 0x1, -R65 ;  /* 0x0000000108007824 */ /* 0x000fc800078e0a41 */
[----:B------:R-:W-:-:S06]  /*2500*/  VIADD R65, R0, 0x7fe00000 ;  /* 0x7fe0000000417836 */ /* 0x000fcc0000000000 */
[----:B------:R-:W-:-:S10]  /*2510*/  DMUL R68, R72, R64 ;  /* 0x0000004048447228 */ /* 0x000fd40000000000 */
[----:B------:R-:W-:-:S13]  /*2520*/  FSETP.GTU.AND P0, PT, |R69|, 1.469367938527859385e-39, PT ;  /* 0x001000004500780b */ /* 0x000fda0003f0c200 */
[----:B------:R-:W-:Y:S05]  /*2530*/  @P0 BRA `(.L_x_37) ;  /* 0x0000000000940947 */ /* 0x000fea0003800000 */
[----:B------:R-:W-:Y:S01]  /*2540*/  DFMA R60, R72, -R60, R66 ;  /* 0x8000003c483c722b */ /* 0x000fe20000000042 */
[----:B------:R-:W-:-:S09]  /*2550*/  MOV R64, RZ ;  /* 0x000000ff00407202 */ /* 0x000fd20000000f00 */
[C---:B------:R-:W-:Y:S02]  /*2560*/  FSETP.NEU.AND P0, PT, R61.reuse, RZ, PT ;  /* 0x000000ff3d00720b */ /* 0x040fe40003f0d000 */
[----:B------:R-:W-:-:S04]  /*2570*/  LOP3.LUT R63, R61, 0x80000000, R63, 0x48, !PT ;  /* 0x800000003d3f7812 */ /* 0x000fc800078e483f */
[----:B------:R-:W-:-:S07]  /*2580*/  LOP3.LUT R65, R63, R65, RZ, 0xfc, !PT ;  /* 0x000000413f417212 */ /* 0x000fce00078efcff */
[----:B------:R-:W-:Y:S05]  /*2590*/  @!P0 BRA `(.L_x_37) ;  /* 0x00000000007c8947 */ /* 0x000fea0003800000 */
[----:B------:R-:W-:Y:S01]  /*25a0*/  IMAD.MOV R61, RZ, RZ, -R0 ;  /* 0x000000ffff3d7224 */ /* 0x000fe200078e0a00 */
[----:B------:R-:W-:Y:S01]  /*25b0*/  DMUL.RP R64, R72, R64 ;  /* 0x0000004048407228 */ /* 0x000fe20000008000 */
[----:B------:R-:W-:-:S06]  /*25c0*/  IMAD.MOV.U32 R60, RZ, RZ, RZ ;  /* 0x000000ffff3c7224 */ /* 0x000fcc00078e00ff */
[----:B------:R-:W-:-:S03]  /*25d0*/  DFMA R60, R68, -R60, R72 ;  /* 0x8000003c443c722b */ /* 0x000fc60000000048 */
[----:B------:R-:W-:-:S03]  /*25e0*/  LOP3.LUT R63, R65, R63, RZ, 0x3c, !PT ;  /* 0x0000003f413f7212 */ /* 0x000fc600078e3cff */
[----:B------:R-:W-:-:S04]  /*25f0*/  IADD3 R60, PT, PT, -R0, -0x43300000, RZ ;  /* 0xbcd00000003c7810 */ /* 0x000fc80007ffe1ff */
[----:B------:R-:W-:-:S04]  /*2600*/  FSETP.NEU.AND P0, PT, |R61|, R60, PT ;  /* 0x0000003c3d00720b */ /* 0x000fc80003f0d200 */
[----:B------:R-:W-:Y:S02]  /*2610*/  FSEL R68, R64, R68, !P0 ;  /* 0x0000004440447208 */ /* 0x000fe40004000000 */
[----:B------:R-:W-:Y:S01]  /*2620*/  FSEL R69, R63, R69, !P0 ;  /* 0x000000453f457208 */ /* 0x000fe20004000000 */
[----:B------:R-:W-:Y:S06]  /*2630*/  BRA `(.L_x_37) ;  /* 0x0000000000547947 */ /* 0x000fec0003800000 */
.L_x_36:
[----:B------:R-:W-:-:S14]  /*2640*/  DSETP.NAN.AND P0, PT, R64, R64, PT ;  /* 0x000000404000722a */ /* 0x000fdc0003f08000 */
[----:B------:R-:W-:Y:S05]  /*2650*/  @P0 BRA `(.L_x_38) ;  /* 0x0000000000440947 */ /* 0x000fea0003800000 */
[----:B------:R-:W-:-:S14]  /*2660*/  DSETP.NAN.AND P0, PT, R62, R62, PT ;  /* 0x0000003e3e00722a */ /* 0x000fdc0003f08000 */
[----:B------:R-:W-:Y:S05]  /*2670*/  @P0 BRA `(.L_x_39) ;  /* 0x0000000000300947 */ /* 0x000fea0003800000 */
[----:B------:R-:W-:Y:S01]  /*2680*/  ISETP.NE.AND P0, PT, R8, R77, PT ;  /* 0x0000004d0800720c */ /* 0x000fe20003f05270 */
[----:B------:R-:W-:Y:S02]  /*2690*/  IMAD.MOV.U32 R68, RZ, RZ, 0x0 ;  /* 0x00000000ff447424 */ /* 0x000fe400078e00ff */
[----:B------:R-:W-:-:S10]  /*26a0*/  IMAD.MOV.U32 R69, RZ, RZ, -0x80000 ;  /* 0xfff80000ff457424 */ /* 0x000fd400078e00ff */
[----:B------:R-:W-:Y:S05]  /*26b0*/  @!P0 BRA `(.L_x_37) ;  /* 0x0000000000348947 */ /* 0x000fea0003800000 */
[----:B------:R-:W-:Y:S02]  /*26c0*/  ISETP.NE.AND P0, PT, R8, 0x7ff00000, PT ;  /* 0x7ff000000800780c */ /* 0x000fe40003f05270 */
[----:B------:R-:W-:Y:S02]  /*26d0*/  LOP3.LUT R69, R65, 0x80000000, R63, 0x48, !PT ;  /* 0x8000000041457812 */ /* 0x000fe400078e483f */
[----:B------:R-:W-:-:S13]  /*26e0*/  ISETP.EQ.OR P0, PT, R77, RZ, !P0 ;  /* 0x000000ff4d00720c */ /* 0x000fda0004702670 */
[----:B------:R-:W-:Y:S02]  /*26f0*/  @P0 LOP3.LUT R0, R69, 0x7ff00000, RZ, 0xfc, !PT ;  /* 0x7ff0000045000812 */ /* 0x000fe400078efcff */
[----:B------:R-:W-:Y:S01]  /*2700*/  @!P0 MOV R68, RZ ;  /* 0x000000ff00448202 */ /* 0x000fe20000000f00 */
[----:B------:R-:W-:Y:S02]  /*2710*/  @P0 IMAD.MOV.U32 R68, RZ, RZ, RZ ;  /* 0x000000ffff440224 */ /* 0x000fe400078e00ff */
[----:B------:R-:W-:Y:S01]  /*2720*/  @P0 IMAD.MOV.U32 R69, RZ, RZ, R0 ;  /* 0x000000ffff450224 */ /* 0x000fe200078e0000 */
[----:B------:R-:W-:Y:S06]  /*2730*/  BRA `(.L_x_37) ;  /* 0x0000000000147947 */ /* 0x000fec0003800000 */
.L_x_39:
[----:B------:R-:W-:Y:S01]  /*2740*/  LOP3.LUT R69, R63, 0x80000, RZ, 0xfc, !PT ;  /* 0x000800003f457812 */ /* 0x000fe200078efcff */
[----:B------:R-:W-:Y:S01]  /*2750*/  IMAD.MOV.U32 R68, RZ, RZ, R62 ;  /* 0x000000ffff447224 */ /* 0x000fe200078e003e */
[----:B------:R-:W-:Y:S06]  /*2760*/  BRA `(.L_x_37) ;  /* 0x0000000000087947 */ /* 0x000fec0003800000 */
.L_x_38:
[----:B------:R-:W-:Y:S01]  /*2770*/  LOP3.LUT R69, R65, 0x80000, RZ, 0xfc, !PT ;  /* 0x0008000041457812 */ /* 0x000fe200078efcff */
[----:B------:R-:W-:-:S07]  /*2780*/  IMAD.MOV.U32 R68, RZ, RZ, R64 ;  /* 0x000000ffff447224 */ /* 0x000fce00078e0040 */
.L_x_37:
[----:B------:R-:W-:Y:S05]  /*2790*/  BSYNC.RECONVERGENT B0 ;  /* 0x0000000000007941 */ /* 0x000fea0003800200 */
.L_x_35:
[----:B------:R-:W-:Y:S01]  /*27a0*/  IMAD.MOV.U32 R60, RZ, RZ, R6 ;  /* 0x000000ffff3c7224 */ /* 0x000fe200078e0006 */
[----:B------:R-:W-:Y:S01]  /*27b0*/  MOV R2, R68 ;  /* 0x0000004400027202 */ /* 0x000fe20000000f00 */
[----:B------:R-:W-:Y:S02]  /*27c0*/  IMAD.MOV.U32 R61, RZ, RZ, 0x0 ;  /* 0x00000000ff3d7424 */ /* 0x000fe400078e00ff */
[----:B------:R-:W-:Y:S02]  /*27d0*/  IMAD.MOV.U32 R63, RZ, RZ, R69 ;  /* 0x000000ffff3f7224 */ /* 0x000fe400078e0045 */
[----:B------:R-:W-:Y:S05]  /*27e0*/  RET.REL.NODEC R60 `(_Z9cu4x4MInvIdEvPKT_PS0_Pbi) ;  /* 0xffffffd83c047950 */ /* 0x000fea0003c3ffff */
.L_x_40:
        /* <DEDUP_REMOVED lines=9> */
.L_x_86:


//--------------------- .text._Z9cu4x4MInvIfEvPKT_PS0_Pbi --------------------------
	.section	.text._Z9cu4x4MInvIfEvPKT_PS0_Pbi,"ax",@progbits
	.align	128
        .global         _Z9cu4x4MInvIfEvPKT_PS0_Pbi
        .type           _Z9cu4x4MInvIfEvPKT_PS0_Pbi,@function
        .size           _Z9cu4x4MInvIfEvPKT_PS0_Pbi,(.L_x_87 - _Z9cu4x4MInvIfEvPKT_PS0_Pbi)
        .other          _Z9cu4x4MInvIfEvPKT_PS0_Pbi,@"STO_CUDA_ENTRY STV_DEFAULT"
_Z9cu4x4MInvIfEvPKT_PS0_Pbi:
.text._Z9cu4x4MInvIfEvPKT_PS0_Pbi:
        /* <DEDUP_REMOVED lines=8> */
[----:B------:R-:W0:Y:S01]  /*0080*/  LDC R5, c[0x0][0x360] ;  /* 0x0000d800ff057b82 */ /* 0x000e220000000800 */
[----:B------:R-:W1:Y:S07]  /*0090*/  LDCU.64 UR4, c[0x0][0x358] ;  /* 0x00006b00ff0477ac */ /* 0x000e6e0008000a00 */
[----:B------:R-:W2:Y:S01]  /*00a0*/  LDC.64 R2, c[0x0][0x380] ;  /* 0x0000e000ff027b82 */ /* 0x000ea20000000a00 */
[----:B0-----:R-:W-:-:S05]  /*00b0*/  IMAD R22, R5, UR6, R22 ;  /* 0x0000000605167c24 */ /* 0x001fca000f8e0216 */
[----:B------:R-:W-:-:S05]  /*00c0*/  SHF.L.U32 R27, R22, 0x4, RZ ;  /* 0x00000004161b7819 */ /* 0x000fca00000006ff */
[----:B--2---:R-:W-:-:S05]  /*00d0*/  IMAD.WIDE R2, R27, 0x4, R2 ;  /* 0x000000041b027825 */ /* 0x004fca00078e0202 */
[----:B-1----:R-:W2:Y:S04]  /*00e0*/  LDG.E R9, desc[UR4][R2.64+0x2c] ;  /* 0x00002c0402097981 */ /* 0x002ea8000c1e1900 */
[----:B------:R-:W2:Y:S04]  /*00f0*/  LDG.E R18, desc[UR4][R2.64+0x34] ;  /* 0x0000340402127981 */ /* 0x000ea8000c1e1900 */
[----:B------:R-:W3:Y:S04]  /*0100*/  LDG.E R29, desc[UR4][R2.64+0x30] ;  /* 0x00003004021d7981 */ /* 0x000ee8000c1e1900 */
[----:B------:R-:W4:Y:S04]  /*0110*/  LDG.E R7, desc[UR4][R2.64+0x3c] ;  /* 0x00003c0402077981 */ /* 0x000f28000c1e1900 */
[----:B------:R-:W5:Y:S04]  /*0120*/  LDG.E R17, desc[UR4][R2.64+0x38] ;  /* 0x0000380402117981 */ /* 0x000f68000c1e1900 */
[----:B------:R-:W4:Y:S04]  /*0130*/  LDG.E R8, desc[UR4][R2.64+0x24] ;  /* 0x0000240402087981 */ /* 0x000f28000c1e1900 */
        /* <DEDUP_REMOVED lines=9> */
[----:B------:R0:W4:Y:S01]  /*01d0*/  LDG.E R10, desc[UR4][R2.64+0x1c] ;  /* 0x00001c04020a7981 */ /* 0x000122000c1e1900 */
[----:B------:R-:W-:Y:S01]  /*01e0*/  UMOV UR6, 0xeb1c432d ;  /* 0xeb1c432d00067882 */ /* 0x000fe20000000000 */
[----:B------:R-:W-:Y:S01]  /*01f0*/  UMOV UR7, 0x3f1a36e2 ;  /* 0x3f1a36e200077882 */ /* 0x000fe20000000000 */
[CC--:B--2---:R-:W-:Y:S01]  /*0200*/  FMUL R4, R9.reuse, R18.reuse ;  /* 0x0000001209047220 */ /* 0x0c4fe20000400000 */
[C---:B------:R-:W-:Y:S01]  /*0210*/  FMUL R37, R9.reuse, R18 ;  /* 0x0000001209257220 */ /* 0x040fe20000400000 */
[CC--:B---3--:R-:W-:Y:S01]  /*0220*/  FMUL R14, R9.reuse, R29.reuse ;  /* 0x0000001d090e7220 */ /* 0x0c8fe20000400000 */
[C---:B------:R-:W-:Y:S01]  /*0230*/  FMUL R36, R9.reuse, R29 ;  /* 0x0000001d09247220 */ /* 0x040fe20000400000 */
[----:B-----5:R-:W-:Y:S01]  /*0240*/  FMUL R0, R9, R17 ;  /* 0x0000001109007220 */ /* 0x020fe20000400000 */
[CC--:B----4-:R-:W-:Y:S01]  /*0250*/  FFMA R4, R7.reuse, R8.reuse, -R4 ;  /* 0x0000000807047223 */ /* 0x0d0fe20000000804 */
[C---:B------:R-:W-:Y:S01]  /*0260*/  FFMA R37, R7.reuse, R8, -R37 ;  /* 0x0000000807257223 */ /* 0x040fe20000000825 */
[CC--:B------:R-:W-:Y:S01]  /*0270*/  FFMA R14, R7.reuse, R31.reuse, -R14 ;  /* 0x0000001f070e7223 */ /* 0x0c0fe2000000080e */
[----:B------:R-:W-:Y:S01]  /*0280*/  FFMA R36, R7, R31, -R36 ;  /* 0x0000001f07247223 */ /* 0x000fe20000000824 */
[----:B------:R-:W-:Y:S01]  /*0290*/  FMUL R16, R19, R29 ;  /* 0x0000001d13107220 */ /* 0x000fe20000400000 */
[----:B------:R-:W-:Y:S01]  /*02a0*/  FFMA R0, R7, R19, -R0 ;  /* 0x0000001307007223 */ /* 0x000fe20000000800 */
[----:B0-----:R-:W-:Y:S01]  /*02b0*/  FMUL R3, R19, R18 ;  /* 0x0000001213037220 */ /* 0x001fe20000400000 */
[-C--:B------:R-:W-:Y:S01]  /*02c0*/  FMUL R5, R4, R13.reuse ;  /* 0x0000000d04057220 */ /* 0x080fe20000400000 */
[----:B------:R-:W-:Y:S01]  /*02d0*/  FMUL R26, R14, R13 ;  /* 0x0000000d0e1a7220 */ /* 0x000fe20000400000 */
[----:B------:R-:W-:-:S02]  /*02e0*/  FFMA R16, R17, R31, -R16 ;  /* 0x0000001f11107223 */ /* 0x000fc40000000810 */
[-C--:B------:R-:W-:Y:S01]  /*02f0*/  FFMA R24, R0, R25.reuse, -R5 ;  /* 0x0000001900187223 */ /* 0x080fe20000000805 */
[----:B------:R-:W-:Y:S01]  /*0300*/  FMUL R11, R14, R25 ;  /* 0x000000190e0b7220 */ /* 0x000fe20000400000 */
[----:B------:R-:W-:Y:S01]  /*0310*/  FMUL R5, R8, R29 ;  /* 0x0000001d08057220 */ /* 0x000fe20000400000 */
[----:B------:R-:W-:Y:S01]  /*0320*/  FMUL R33, R16, R25 ;  /* 0x0000001910217220 */ /* 0x000fe20000400000 */
[-C--:B------:R-:W-:Y:S01]  /*0330*/  FFMA R15, R0, R23.reuse, -R26 ;  /* 0x00000017000f7223 */ /* 0x080fe2000000081a */
[----:B------:R-:W-:Y:S01]  /*0340*/  FFMA R0, R17, R8, -R3 ;  /* 0x0000000811007223 */ /* 0x000fe20000000803 */
[----:B------:R-:W-:Y:S01]  /*0350*/  FFMA R26, R4, R23, -R11 ;  /* 0x00000017041a7223 */ /* 0x000fe2000000080b */
[----:B------:R-:W-:Y:S01]  /*0360*/  FFMA R14, R18, R31, -R5 ;  /* 0x0000001f120e7223 */ /* 0x000fe20000000805 */
[----:B------:R-:W-:Y:S01]  /*0370*/  FMUL R3, R12, R16 ;  /* 0x000000100c037220 */ /* 0x000fe20000400000 */
[----:B------:R-:W-:-:S03]  /*0380*/  FFMA R33, R0, R23, -R33 ;  /* 0x0000001700217223 */ /* 0x000fc60000000821 */
[----:B------:R-:W-:Y:S01]  /*0390*/  FFMA R11, R0, R6, -R3 ;  /* 0x00000006000b7223 */ /* 0x000fe20000000803 */
[----:B------:R-:W-:Y:S01]  /*03a0*/  FFMA R3, R14, R13, R33 ;  /* 0x0000000d0e037223 */ /* 0x000fe20000000021 */
[-C--:B------:R-:W-:Y:S01]  /*03b0*/  FFMA R5, R0, R21.reuse, R24 ;  /* 0x0000001500057223 */ /* 0x080fe20000000018 */
[-C--:B------:R-:W-:Y:S01]  /*03c0*/  FFMA R0, R14, R21.reuse, R26 ;  /* 0x000000150e007223 */ /* 0x080fe2000000001a */
[----:B------:R-:W-:Y:S01]  /*03d0*/  FFMA R4, R16, R21, R15 ;  /* 0x0000001510047223 */ /* 0x000fe2000000000f */
[----:B------:R-:W-:Y:S01]  /*03e0*/  FMUL R16, R9, R17 ;  /* 0x0000001109107220 */ /* 0x000fe20000400000 */
[----:B------:R-:W-:Y:S01]  /*03f0*/  FFMA R2, R20, R14, R11 ;  /* 0x0000000e14027223 */ /* 0x000fe2000000000b */
[-C--:B------:R-:W-:Y:S01]  /*0400*/  FMUL R14, R19, R10.reuse ;  /* 0x0000000a130e7220 */ /* 0x080fe20000400000 */
[----:B------:R-:W-:Y:S01]  /*0410*/  FMUL R11, R8, R10 ;  /* 0x0000000a080b7220 */ /* 0x000fe20000400000 */
[C---:B------:R-:W-:Y:S01]  /*0420*/  FMUL R33, R10.reuse, R31 ;  /* 0x0000001f0a217220 */ /* 0x040fe20000400000 */
[----:B------:R-:W-:Y:S01]  /*0430*/  FMUL R35, R10, R29 ;  /* 0x0000001d0a237220 */ /* 0x000fe20000400000 */
[C---:B------:R-:W-:Y:S01]  /*0440*/  FFMA R15, R9.reuse, R20, -R14 ;  /* 0x00000014090f7223 */ /* 0x040fe2000000080e */
[----:B------:R-:W-:Y:S01]  /*0450*/  FFMA R34, R12, R9, -R11 ;  /* 0x000000090c227223 */ /* 0x000fe2000000080b */
[----:B------:R-:W-:Y:S01]  /*0460*/  FFMA R32, R9, R6, -R33 ;  /* 0x0000000609207223 */ /* 0x000fe20000000821 */
[-C--:B------:R-:W-:Y:S01]  /*0470*/  FMUL R9, R17, R10.reuse ;  /* 0x0000000a11097220 */ /* 0x080fe20000400000 */
[----:B------:R-:W-:Y:S01]  /*0480*/  FMUL R11, R18, R10 ;  /* 0x0000000a120b7220 */ /* 0x000fe20000400000 */
[C---:B------:R-:W-:Y:S01]  /*0490*/  FMUL R14, R12.reuse, R36 ;  /* 0x000000240c0e7220 */ /* 0x040fe20000400000 */
[C---:B------:R-:W-:Y:S01]  /*04a0*/  FFMA R33, R7.reuse, R19, -R16 ;  /* 0x0000001307217223 */ /* 0x040fe20000000810 */
[C---:B------:R-:W-:Y:S01]  /*04b0*/  FFMA R9, R7.reuse, R20, -R9 ;  /* 0x0000001407097223 */ /* 0x040fe20000000809 */
[----:B------:R-:W-:Y:S01]  /*04c0*/  FFMA R30, R12, R7, -R11 ;  /* 0x000000070c1e7223 */ /* 0x000fe2000000080b */
[-C--:B------:R-:W-:Y:S01]  /*04d0*/  FFMA R28, R7, R6.reuse, -R35 ;  /* 0x00000006071c7223 */ /* 0x080fe20000000823 */
[----:B------:R-:W-:Y:S01]  /*04e0*/  FFMA R7, R37, R6, -R14 ;  /* 0x0000000625077223 */ /* 0x000fe2000000080e */
[C---:B------:R-:W-:Y:S01]  /*04f0*/  FMUL R11, R20.reuse, R18 ;  /* 0x00000012140b7220 */ /* 0x040fe20000400000 */
[C---:B------:R-:W-:Y:S01]  /*0500*/  FMUL R16, R20.reuse, R37 ;  /* 0x0000002514107220 */ /* 0x040fe20000400000 */
[----:B------:R-:W-:Y:S01]  /*0510*/  FMUL R14, R20, R8 ;  /* 0x00000008140e7220 */ /* 0x000fe20000400000 */
[C---:B------:R-:W-:Y:S01]  /*0520*/  FMUL R35, R12.reuse, R29 ;  /* 0x0000001d0c237220 */ /* 0x040fe20000400000 */
[C---:B------:R-:W-:Y:S01]  /*0530*/  FFMA R26, R12.reuse, R17, -R11 ;  /* 0x000000110c1a7223 */ /* 0x040fe2000000080b */
[C---:B------:R-:W-:Y:S01]  /*0540*/  FFMA R11, R12.reuse, R33, -R16 ;  /* 0x000000210c0b7223 */ /* 0x040fe20000000810 */
[C---:B------:R-:W-:Y:S01]  /*0550*/  FFMA R14, R12.reuse, R19, -R14 ;  /* 0x000000130c0e7223 */ /* 0x040fe2000000080e */
[----:B------:R-:W-:Y:S01]  /*0560*/  FMUL R37, R12, R31 ;  /* 0x0000001f0c257220 */ /* 0x000fe20000400000 */
[C---:B------:R-:W-:Y:S01]  /*0570*/  FMUL R36, R20.reuse, R36 ;  /* 0x0000002414247220 */ /* 0x040fe20000400000 */
[C---:B------:R-:W-:Y:S01]  /*0580*/  FMUL R12, R20.reuse, R29 ;  /* 0x0000001d140c7220 */ /* 0x040fe20000400000 */
[----:B------:R-:W-:Y:S01]  /*0590*/  FMUL R20, R20, R31 ;  /* 0x0000001f14147220 */ /* 0x000fe20000400000 */
[-C--:B------:R-:W-:Y:S01]  /*05a0*/  FFMA R24, R18, R6.reuse, -R35 ;  /* 0x0000000612187223 */ /* 0x080fe20000000823 */
[CC--:B------:R-:W-:Y:S01]  /*05b0*/  FFMA R16, R8.reuse, R6.reuse, -R37 ;  /* 0x0000000608107223 */ /* 0x0c0fe20000000825 */
[-C--:B------:R-:W-:Y:S01]  /*05c0*/  FFMA R12, R17, R6.reuse, -R12 ;  /* 0x00000006110c7223 */ /* 0x080fe2000000080c */
[-C--:B------:R-:W-:Y:S01]  /*05d0*/  FFMA R20, R19, R6.reuse, -R20 ;  /* 0x0000000613147223 */ /* 0x080fe20000000814 */
[----:B------:R-:W-:Y:S01]  /*05e0*/  FFMA R33, R33, R6, -R36 ;  /* 0x0000000621217223 */ /* 0x000fe20000000824 */
[CC--:B------:R-:W-:Y:S01]  /*05f0*/  FMUL R6, R19.reuse, R29.reuse ;  /* 0x0000001d13067220 */ /* 0x0c0fe20000400000 */
[----:B------:R-:W-:Y:S01]  /*0600*/  FMUL R19, R19, R18 ;  /* 0x0000001213137220 */ /* 0x000fe20000400000 */
[----:B------:R-:W-:-:S02]  /*0610*/  FMUL R35, R8, R29 ;  /* 0x0000001d08237220 */ /* 0x000fc40000400000 */
[CC--:B------:R-:W-:Y:S01]  /*0620*/  FFMA R6, R17.reuse, R31.reuse, -R6 ;  /* 0x0000001f11067223 */ /* 0x0c0fe20000000806 */
[----:B------:R-:W-:Y:S01]  /*0630*/  FFMA R8, R17, R8, -R19 ;  /* 0x0000000811087223 */ /* 0x000fe20000000813 */
[----:B------:R-:W-:Y:S02]  /*0640*/  FFMA R36, R18, R31, -R35 ;  /* 0x0000001f12247223 */ /* 0x000fe40000000823 */
[C---:B------:R-:W-:Y:S01]  /*0650*/  FFMA R6, R10.reuse, R6, R33 ;  /* 0x000000060a067223 */ /* 0x040fe20000000021 */
[C---:B------:R-:W-:Y:S01]  /*0660*/  FFMA R8, R10.reuse, R8, R11 ;  /* 0x000000080a087223 */ /* 0x040fe2000000000b */
[----:B------:R-:W-:Y:S01]  /*0670*/  FFMA R7, R10, R36, R7 ;  /* 0x000000240a077223 */ /* 0x000fe20000000007 */
[----:B------:R-:W0:Y:S01]  /*0680*/  LDC.64 R18, c[0x0][0x388] ;  /* 0x0000e200ff127b82 */ /* 0x000e220000000a00 */
[----:B------:R-:W-:-:S04]  /*0690*/  FMUL R11, R6, R25 ;  /* 0x00000019060b7220 */ /* 0x000fc80000400000 */
[----:B------:R-:W-:-:S04]  /*06a0*/  FFMA R10, R8, R23, -R11 ;  /* 0x00000017080a7223 */ /* 0x000fc8000000080b */
[----:B------:R-:W-:-:S04]  /*06b0*/  FFMA R17, R7, R13, R10 ;  /* 0x0000000d07117223 */ /* 0x000fc8000000000a */
[----:B------:R-:W-:-:S04]  /*06c0*/  FFMA R17, -R2, R21, R17 ;  /* 0x0000001502117223 */ /* 0x000fc80000000111 */
[----:B------:R-:W1:Y:S01]  /*06d0*/  F2F.F64.F32 R10, |R17| ;  /* 0x40000011000a7310 */ /* 0x000e620000201800 */
[----:B0-----:R-:W-:Y:S01]  /*06e0*/  IMAD.WIDE R18, R27, 0x4, R18 ;  /* 0x000000041b127825 */ /* 0x001fe200078e0212 */
[----:B-1----:R-:W-:-:S14]  /*06f0*/  DSETP.GEU.AND P0, PT, R10, UR6, PT ;  /* 0x000000060a007e2a */ /* 0x002fdc000bf0e000 */
[----:B------:R-:W-:Y:S05]  /*0700*/  @P0 BRA `(.L_x_41) ;  /* 0x0000000000540947 */ /* 0x000fea0003800000 */
[----:B------:R-:W0:Y:S01]  /*0710*/  LDCU.64 UR6, c[0x0][0x390] ;  /* 0x00007200ff0677ac */ /* 0x000e220008000a00 */
[----:B------:R-:W-:Y:S04]  /*0720*/  STG.E desc[UR4][R18.64], RZ ;  /* 0x000000ff12007986 */ /* 0x000fe8000c101904 */
[----:B------:R-:W-:Y:S04]  /*0730*/  STG.E desc[UR4][R18.64+0x4], RZ ;  /* 0x000004ff12007986 */ /* 0x000fe8000c101904 */
[----:B------:R-:W-:Y:S04]  /*0740*/  STG.E desc[UR4][R18.64+0x8], RZ ;  /* 0x000008ff12007986 */ /* 0x000fe8000c101904 */
[----:B------:R-:W-:Y:S04]  /*0750*/  STG.E desc[UR4][R18.64+0xc], RZ ;  /* 0x00000cff12007986 */ /* 0x000fe8000c101904 */
[----:B------:R-:W-:Y:S01]  /*0760*/  STG.E desc[UR4][R18.64+0x10], RZ ;  /* 0x000010ff12007986 */ /* 0x000fe2000c101904 */
[----:B0-----:R-:W-:-:S03]  /*0770*/  IADD3 R2, P0, PT, R22, UR6, RZ ;  /* 0x0000000616027c10 */ /* 0x001fc6000ff1e0ff */
[----:B------:R-:W-:Y:S01]  /*0780*/  STG.E desc[UR4][R18.64+0x14], RZ ;  /* 0x000014ff12007986 */ /* 0x000fe2000c101904 */
[----:B------:R-:W-:-:S03]  /*0790*/  LEA.HI.X.SX32 R3, R22, UR7, 0x1, P0 ;  /* 0x0000000716037c11 */ /* 0x000fc600080f0eff */
[----:B------:R-:W-:Y:S04]  /*07a0*/  STG.E desc[UR4][R18.64+0x18], RZ ;  /* 0x000018ff12007986 */ /* 0x000fe8000c101904 */
        /* <DEDUP_REMOVED lines=9> */
[----:B------:R-:W-:Y:S01]  /*0840*/  STG.E.U8 desc[UR4][R2.64], RZ ;  /* 0x000000ff02007986 */ /* 0x000fe2000c101104 */
[----:B------:R-:W-:Y:S05]  /*0850*/  EXIT ;  /* 0x000000000000794d */ /* 0x000fea0003800000 */
.L_x_41:
[----:B------:R-:W0:Y:S01]  /*0860*/  MUFU.RCP R10, R17 ;  /* 0x00000011000a7308 */ /* 0x000e220000001000 */
[----:B------:R-:W-:Y:S01]  /*0870*/  FMUL R29, R25, R28 ;  /* 0x0000001c191d7220 */ /* 0x000fe20000400000 */
[C---:B------:R-:W-:Y:S01]  /*0880*/  FMUL R36, R13.reuse, R30 ;  /* 0x0000001e0d247220 */ /* 0x040fe20000400000 */
[----:B------:R-:W-:Y:S01]  /*0890*/  FMUL R27, R13, R28 ;  /* 0x0000001c0d1b7220 */ /* 0x000fe20000400000 */
[----:B------:R-:W-:Y:S01]  /*08a0*/  FMUL R11, R25, R32 ;  /* 0x00000020190b7220 */ /* 0x000fe20000400000 */
[----:B------:R-:W-:Y:S01]  /*08b0*/  FFMA R29, R23, R30, -R29 ;  /* 0x0000001e171d7223 */ /* 0x000fe2000000081d */
[----:B------:R-:W-:Y:S01]  /*08c0*/  FMUL R30, R13, R34 ;  /* 0x000000220d1e7220 */ /* 0x000fe20000400000 */
[-C--:B------:R-:W-:Y:S01]  /*08d0*/  FFMA R28, R25, R9.reuse, -R36 ;  /* 0x00000009191c7223 */ /* 0x080fe20000000824 */
[----:B------:R-:W-:Y:S01]  /*08e0*/  FFMA R27, R23, R9, -R27 ;  /* 0x00000009171b7223 */ /* 0x000fe2000000081b */
[C---:B------:R-:W-:Y:S01]  /*08f0*/  FMUL R9, R25.reuse, R12 ;  /* 0x0000000c19097220 */ /* 0x040fe20000400000 */
[CC--:B------:R-:W-:Y:S01]  /*0900*/  FFMA R31, R25.reuse, R15.reuse, -R30 ;  /* 0x0000000f191f7223 */ /* 0x0c0fe2000000081e */
[----:B------:R-:W-:Y:S01]  /*0910*/  FMUL R33, R25, R20 ;  /* 0x0000001419217220 */ /* 0x000fe20000400000 */
[----:B------:R-:W-:Y:S01]  /*0920*/  FMUL R36, R13, R32 ;  /* 0x000000200d247220 */ /* 0x000fe20000400000 */
[C---:B------:R-:W-:Y:S01]  /*0930*/  FFMA R25, R23.reuse, R34, -R11 ;  /* 0x0000002217197223 */ /* 0x040fe2000000080b */
[----:B------:R-:W1:Y:S01]  /*0940*/  FCHK P0, R8, R17 ;  /* 0x0000001108007302 */ /* 0x000e620000000000 */
[C---:B------:R-:W-:Y:S01]  /*0950*/  FFMA R30, R23.reuse, R26, -R9 ;  /* 0x0000001a171e7223 */ /* 0x040fe20000000809 */
[----:B------:R-:W-:Y:S01]  /*0960*/  FFMA R15, R23, R15, -R36 ;  /* 0x0000000f170f7223 */ /* 0x000fe20000000824 */
[----:B0-----:R-:W-:Y:S01]  /*0970*/  FFMA R11, -R17, R10, 1 ;  /* 0x3f800000110b7423 */ /* 0x001fe2000000010a */
[----:B------:R-:W-:Y:S01]  /*0980*/  FFMA R33, R23, R14, -R33 ;  /* 0x0000000e17217223 */ /* 0x000fe20000000821 */
[C---:B------:R-:W-:Y:S01]  /*0990*/  FFMA R9, R13.reuse, R24, R30 ;  /* 0x000000180d097223 */ /* 0x040fe2000000001e */
[----:B------:R-:W-:Y:S01]  /*09a0*/  BSSY.RECONVERGENT B2, `(.L_x_42) ;  /* 0x0000010000027945 */ /* 0x000fe20003800200 */
[----:B------:R-:W-:Y:S01]  /*09b0*/  FFMA R23, R10, R11, R10 ;  /* 0x0000000b0a177223 */ /* 0x000fe2000000000a */
[----:B------:R-:W-:Y:S01]  /*09c0*/  FFMA R10, R13, R16, R33 ;  /* 0x000000100d0a7223 */ /* 0x000fe20000000021 */
[C---:B------:R-:W-:Y:S01]  /*09d0*/  FFMA R13, R21.reuse, R24, R29 ;  /* 0x00000018150d7223 */ /* 0x040fe2000000001d */
[C---:B------:R-:W-:Y:S01]  /*09e0*/  FFMA R11, R21.reuse, R26, R28 ;  /* 0x0000001a150b7223 */ /* 0x040fe2000000001c */
[----:B------:R-:W-:Y:S01]  /*09f0*/  FFMA R30, R8, R23, RZ ;  /* 0x00000017081e7223 */ /* 0x000fe200000000ff */
[C---:B------:R-:W-:Y:S01]  /*0a00*/  FFMA R12, R21.reuse, R12, R27 ;  /* 0x0000000c150c7223 */ /* 0x040fe2000000001b */
[C---:B------:R-:W-:Y:S01]  /*0a10*/  FFMA R14, R21.reuse, R14, R31 ;  /* 0x0000000e150e7223 */ /* 0x040fe2000000001f */
[----:B------:R-:W-:Y:S01]  /*0a20*/  FFMA R15, R21, R20, R15 ;  /* 0x00000014150f7223 */ /* 0x000fe2000000000f */
[----:B------:R-:W-:Y:S01]  /*0a30*/  FFMA R24, -R17, R30, R8 ;  /* 0x0000001e11187223 */ /* 0x000fe20000000108 */
[----:B------:R-:W-:-:S03]  /*0a40*/  FFMA R16, R21, R16, R25 ;  /* 0x0000001015107223 */ /* 0x000fc60000000019 */
[----:B------:R-:W-:Y:S01]  /*0a50*/  FFMA R23, R23, R24, R30 ;  /* 0x0000001817177223 */ /* 0x000fe2000000001e */
[----:B-1----:R-:W-:Y:S06]  /*0a60*/  @!P0 BRA `(.L_x_43) ;  /* 0x00000000000c8947 */ /* 0x002fec0003800000 */
[----:B------:R-:W-:-:S07]  /*0a70*/  MOV R20, 0xa90 ;  /* 0x00000a9000147802 */ /* 0x000fce0000000f00 */
[----:B------:R-:W-:Y:S05]  /*0a80*/  CALL.REL.NOINC `($__internal_1_$__cuda_sm3x_div_rn_noftz_f32_slowpath) ;  /* 0x0000000c00a87944 */ /* 0x000fea0003c00000 */
[----:B------:R-:W-:-:S07]  /*0a90*/  MOV R23, R8 ;  /* 0x0000000800177202 */ /* 0x000fce0000000f00 */
.L_x_43:
[----:B------:R-:W-:Y:S05]  /*0aa0*/  BSYNC.RECONVERGENT B2 ;  /* 0x0000000000027941 */ /* 0x000fea0003800200 */
.L_x_42:
[----:B------:R-:W0:Y:S01]  /*0ab0*/  MUFU.RCP R8, R17 ;  /* 0x0000001100087308 */ /* 0x000e220000001000 */
[----:B------:R1:W-:Y:S01]  /*0ac0*/  STG.E desc[UR4][R18.64], R23 ;  /* 0x0000001712007986 */ /* 0x0003e2000c101904 */
[----:B------:R-:W-:Y:S06]  /*0ad0*/  BSSY.RECONVERGENT B2, `(.L_x_44) ;  /* 0x000000c000027945 */ /* 0x000fec0003800200 */
[----:B------:R-:W2:Y:S01]  /*0ae0*/  FCHK P0, -R5, R17 ;  /* 0x0000001105007302 */ /* 0x000ea20000000100 */
[----:B0-----:R-:W-:-:S04]  /*0af0*/  FFMA R21, -R17, R8, 1 ;  /* 0x3f80000011157423 */ /* 0x001fc80000000108 */
[----:B------:R-:W-:-:S04]  /*0b00*/  FFMA R25, R8, R21, R8 ;  /* 0x0000001508197223 */ /* 0x000fc80000000008 */
[----:B------:R-:W-:-:S04]  /*0b10*/  FFMA R8, -R5, R25, RZ ;  /* 0x0000001905087223 */ /* 0x000fc800000001ff */
[----:B------:R-:W-:-:S04]  /*0b20*/  FFMA R21, -R17, R8, -R5 ;  /* 0x0000000811157223 */ /* 0x000fc80000000905 */
[----:B------:R-:W-:Y:S01]  /*0b30*/  FFMA R21, R25, R21, R8 ;  /* 0x0000001519157223 */ /* 0x000fe20000000008 */
[----:B-12---:R-:W-:Y:S06]  /*0b40*/  @!P0 BRA `(.L_x_45) ;  /* 0x0000000000108947 */ /* 0x006fec0003800000 */
[----:B------:R-:W-:Y:S01]  /*0b50*/  FADD R8, -R5, -RZ ;  /* 0x800000ff05087221 */ /* 0x000fe20000000100 */
[----:B------:R-:W-:-:S07]  /*0b60*/  MOV R20, 0xb80 ;  /* 0x00000b8000147802 */ /* 0x000fce0000000f00 */
[----:B------:R-:W-:Y:S05]  /*0b70*/  CALL.REL.NOINC `($__internal_1_$__cuda_sm3x_div_rn_noftz_f32_slowpath) ;  /* 0x0000000c006c7944 */ /* 0x000fea0003c00000 */
[----:B------:R-:W-:-:S07]  /*0b80*/  MOV R21, R8 ;  /* 0x0000000800157202 */ /* 0x000fce0000000f00 */
.L_x_45:
[----:B------:R-:W-:Y:S05]  /*0b90*/  BSYNC.RECONVERGENT B2 ;  /* 0x0000000000027941 */ /* 0x000fea0003800200 */
.L_x_44:
[----:B------:R-:W0:Y:S01]  /*0ba0*/  MUFU.RCP R8, R17 ;  /* 0x0000001100087308 */ /* 0x000e220000001000 */
[----:B------:R1:W-:Y:S01]  /*0bb0*/  STG.E desc[UR4][R18.64+0x4], R21 ;  /* 0x0000041512007986 */ /* 0x0003e2000c101904 */
[----:B------:R-:W-:Y:S06]  /*0bc0*/  BSSY.RECONVERGENT B2, `(.L_x_46) ;  /* 0x000000c000027945 */ /* 0x000fec0003800200 */
[----:B------:R-:W2:Y:S01]  /*0bd0*/  FCHK P0, R11, R17 ;  /* 0x000000110b007302 */ /* 0x000ea20000000000 */
[----:B0-----:R-:W-:-:S04]  /*0be0*/  FFMA R5, -R17, R8, 1 ;  /* 0x3f80000011057423 */ /* 0x001fc80000000108 */
[----:B------:R-:W-:-:S04]  /*0bf0*/  FFMA R23, R8, R5, R8 ;  /* 0x0000000508177223 */ /* 0x000fc80000000008 */
[----:B------:R-:W-:-:S04]  /*0c00*/  FFMA R8, R11, R23, RZ ;  /* 0x000000170b087223 */ /* 0x000fc800000000ff */
[----:B------:R-:W-:-:S04]  /*0c10*/  FFMA R5, -R17, R8, R11 ;  /* 0x0000000811057223 */ /* 0x000fc8000000010b */
[----:B------:R-:W-:Y:S01]  /*0c20*/  FFMA R5, R23, R5, R8 ;  /* 0x0000000517057223 */ /* 0x000fe20000000008 */
[----:B-12---:R-:W-:Y:S06]  /*0c30*/  @!P0 BRA `(.L_x_47) ;  /* 0x0000000000108947 */ /* 0x006fec0003800000 */
[----:B------:R-:W-:Y:S02]  /*0c40*/  MOV R8, R11 ;  /* 0x0000000b00087202 */ /* 0x000fe40000000f00 */
[----:B------:R-:W-:-:S07]  /*0c50*/  MOV R20, 0xc70 ;  /* 0x00000c7000147802 */ /* 0x000fce0000000f00 */
[----:B------:R-:W-:Y:S05]  /*0c60*/  CALL.REL.NOINC `($__internal_1_$__cuda_sm3x_div_rn_noftz_f32_slowpath) ;  /* 0x0000000c00307944 */ /* 0x000fea0003c00000 */
[----:B------:R-:W-:-:S07]  /*0c70*/  MOV R5, R8 ;  /* 0x0000000800057202 */ /* 0x000fce0000000f00 */
.L_x_47:
[----:B------:R-:W-:Y:S05]  /*0c80*/  BSYNC.RECONVERGENT B2 ;  /* 0x0000000000027941 */ /* 0x000fea0003800200 */
.L_x_46:
        /* <DEDUP_REMOVED lines=14> */
.L_x_49:
[----:B------:R-:W-:Y:S05]  /*0d70*/  BSYNC.RECONVERGENT B2 ;  /* 0x0000000000027941 */ /* 0x000fea0003800200 */
.L_x_48:
        /* <DEDUP_REMOVED lines=14> */
.L_x_51:
[----:B------:R-:W-:Y:S05]  /*0e60*/  BSYNC.RECONVERGENT B2 ;  /* 0x0000000000027941 */ /* 0x000fea0003800200 */
.L_x_50:
        /* <DEDUP_REMOVED lines=14> */
.L_x_53:
[----:B------:R-:W-:Y:S05]  /*0f50*/  BSYNC.RECONVERGENT B2 ;  /* 0x0000000000027941 */ /* 0x000fea0003800200 */
.L_x_52:
        /* <DEDUP_REMOVED lines=14> */
.L_x_55:
[----:B------:R-:W-:Y:S05]  /*1040*/  BSYNC.RECONVERGENT B2 ;  /* 0x0000000000027941 */ /* 0x000fea0003800200 */
.L_x_54:
        /* <DEDUP_REMOVED lines=14> */
.L_x_57:
[----:B------:R-:W-:Y:S05]  /*1130*/  BSYNC.RECONVERGENT B2 ;  /* 0x0000000000027941 */ /* 0x000fea0003800200 */
.L_x_56:
        /* <DEDUP_REMOVED lines=14> */
.L_x_59:
[----:B------:R-:W-:Y:S05]  /*1220*/  BSYNC.RECONVERGENT B2 ;  /* 0x0000000000027941 */ /* 0x000fea0003800200 */
.L_x_58:
        /* <DEDUP_REMOVED lines=14> */
.L_x_61:
[----:B------:R-:W-:Y:S05]  /*1310*/  BSYNC.RECONVERGENT B2 ;  /* 0x0000000000027941 */ /* 0x000fea0003800200 */
.L_x_60:
        /* <DEDUP_REMOVED lines=14> */
.L_x_63:
[----:B------:R-:W-:Y:S05]  /*1400*/  BSYNC.RECONVERGENT B2 ;  /* 0x0000000000027941 */ /* 0x000fea0003800200 */
.L_x_62:
        /* <DEDUP_REMOVED lines=14> */
.L_x_65:
[----:B------:R-:W-:Y:S05]  /*14f0*/  BSYNC.RECONVERGENT B2 ;  /* 0x0000000000027941 */ /* 0x000fea0003800200 */
.L_x_64:
        /* <DEDUP_REMOVED lines=14> */
.L_x_67:
[----:B------:R-:W-:Y:S05]  /*15e0*/  BSYNC.RECONVERGENT B2 ;  /* 0x0000000000027941 */ /* 0x000fea0003800200 */
.L_x_66:
        /* <DEDUP_REMOVED lines=14> */
.L_x_69:
[----:B------:R-:W-:Y:S05]  /*16d0*/  BSYNC.RECONVERGENT B2 ;  /* 0x0000000000027941 */ /* 0x000fea0003800200 */
.L_x_68:
        /* <DEDUP_REMOVED lines=14> */
.L_x_71:
[----:B------:R-:W-:Y:S05]  /*17c0*/  BSYNC.RECONVERGENT B2 ;  /* 0x0000000000027941 */ /* 0x000fea0003800200 */
.L_x_70:
        /* <DEDUP_REMOVED lines=14> */
.L_x_73:
[----:B------:R-:W-:Y:S05]  /*18b0*/  BSYNC.RECONVERGENT B2 ;  /* 0x0000000000027941 */ /* 0x000fea0003800200 */
.L_x_72:
[----:B------:R-:W0:Y:S01]  /*18c0*/  LDCU.64 UR6, c[0x0][0x390] ;  /* 0x00007200ff0677ac */ /* 0x000e220008000a00 */
[----:B------:R-:W-:Y:S01]  /*18d0*/  HFMA2 R0, -RZ, RZ, 0, 5.9604644775390625e-08 ;  /* 0x00000001ff007431 */ /* 0x000fe200000001ff */
[----:B------:R-:W-:Y:S01]  /*18e0*/  STG.E desc[UR4][R18.64+0x3c], R5 ;  /* 0x00003c0512007986 */ /* 0x000fe2000c101904 */
[----:B0-----:R-:W-:-:S04]  /*18f0*/  IADD3 R2, P0, PT, R22, UR6, RZ ;  /* 0x0000000616027c10 */ /* 0x001fc8000ff1e0ff */
[----:B------:R-:W-:-:S05]  /*1900*/  LEA.HI.X.SX32 R3, R22, UR7, 0x1, P0 ;  /* 0x0000000716037c11 */ /* 0x000fca00080f0eff */
[----:B------:R-:W-:Y:S01]  /*1910*/  STG.E.U8 desc[UR4][R2.64], R0 ;  /* 0x0000000002007986 */ /* 0x000fe2000c101104 */
[----:B------:R-:W-:Y:S05]  /*1920*/  EXIT ;  /* 0x000000000000794d */ /* 0x000fea0003800000 */
        .weak           $__internal_1_$__cuda_sm3x_div_rn_noftz_f32_slowpath
        .type           $__internal_1_$__cuda_sm3x_div_rn_noftz_f32_slowpath,@function
        .size           $__internal_1_$__cuda_sm3x_div_rn_noftz_f32_slowpath,(.L_x_87 - $__internal_1_$__cuda_sm3x_div_rn_noftz_f32_slowpath)
$__internal_1_$__cuda_sm3x_div_rn_noftz_f32_slowpath:
[----:B------:R-:W-:Y:S01]  /*1930*/  SHF.R.U32.HI R21, RZ, 0x17, R17 ;  /* 0x00000017ff157819 */ /* 0x000fe20000011611 */
[----:B------:R-:W-:Y:S01]  /*1940*/  BSSY.RECONVERGENT B0, `(.L_x_74) ;  /* 0x0000064000007945 */ /* 0x000fe20003800200 */
[----:B------:R-:W-:Y:S02]  /*1950*/  SHF.R.U32.HI R23, RZ, 0x17, R8 ;  /* 0x00000017ff177819 */ /* 0x000fe40000011608 */
[----:B------:R-:W-:Y:S02]  /*1960*/  LOP3.LUT R21, R21, 0xff, RZ, 0xc0, !PT ;  /* 0x000000ff15157812 */ /* 0x000fe400078ec0ff */
[----:B------:R-:W-:Y:S02]  /*1970*/  LOP3.LUT R26, R23, 0xff, RZ, 0xc0, !PT ;  /* 0x000000ff171a7812 */ /* 0x000fe400078ec0ff */
[----:B------:R-:W-:Y:S02]  /*1980*/  IADD3 R24, PT, PT, R21, -0x1, RZ ;  /* 0xffffffff15187810 */ /* 0x000fe40007ffe0ff */
[----:B------:R-:W-:-:S02]  /*1990*/  IADD3 R23, PT, PT, R26, -0x1, RZ ;  /* 0xffffffff1a177810 */ /* 0x000fc40007ffe0ff */
[----:B------:R-:W-:Y:S02]  /*19a0*/  ISETP.GT.U32.AND P0, PT, R24, 0xfd, PT ;  /* 0x000000fd1800780c */ /* 0x000fe40003f04070 */
[----:B------:R-:W-:Y:S02]  /*19b0*/  MOV R25, R17 ;  /* 0x0000001100197202 */ /* 0x000fe40000000f00 */
[----:B------:R-:W-:-:S13]  /*19c0*/  ISETP.GT.U32.OR P0, PT, R23, 0xfd, P0 ;  /* 0x000000fd1700780c */ /* 0x000fda0000704470 */
[----:B------:R-:W-:Y:S01]  /*19d0*/  @!P0 MOV R23, RZ ;  /* 0x000000ff00178202 */ /* 0x000fe20000000f00 */
[----:B------:R-:W-:Y:S06]  /*19e0*/  @!P0 BRA `(.L_x_75) ;  /* 0x0000000000608947 */ /* 0x000fec0003800000 */
[----:B------:R-:W-:Y:S02]  /*19f0*/  FSETP.GTU.FTZ.AND P0, PT, |R8|, +INF , PT ;  /* 0x7f8000000800780b */ /* 0x000fe40003f1c200 */
[----:B------:R-:W-:-:S04]  /*1a00*/  FSETP.GTU.FTZ.AND P1, PT, |R17|, +INF , PT ;  /* 0x7f8000001100780b */ /* 0x000fc80003f3c200 */
[----:B------:R-:W-:-:S13]  /*1a10*/  PLOP3.LUT P0, PT, P0, P1, PT, 0xf8, 0x8f ;  /* 0x00000000008f781c */ /* 0x000fda0000703f70 */
[----:B------:R-:W-:Y:S05]  /*1a20*/  @P0 BRA `(.L_x_76) ;  /* 0x0000000400500947 */ /* 0x000fea0003800000 */
[----:B------:R-:W-:-:S13]  /*1a30*/  LOP3.LUT P0, RZ, R25, 0x7fffffff, R8, 0xc8, !PT ;  /* 0x7fffffff19ff7812 */ /* 0x000fda000780c808 */
[----:B------:R-:W-:Y:S05]  /*1a40*/  @!P0 BRA `(.L_x_77) ;  /* 0x0000000400408947 */ /* 0x000fea0003800000 */
[C---:B------:R-:W-:Y:S02]  /*1a50*/  FSETP.NEU.FTZ.AND P2, PT, |R8|.reuse, +INF , PT ;  /* 0x7f8000000800780b */ /* 0x040fe40003f5d200 */
[----:B------:R-:W-:Y:S02]  /*1a60*/  FSETP.NEU.FTZ.AND P1, PT, |R17|, +INF , PT ;  /* 0x7f8000001100780b */ /* 0x000fe40003f3d200 */
[----:B------:R-:W-:-:S11]  /*1a70*/  FSETP.NEU.FTZ.AND P0, PT, |R8|, +INF , PT ;  /* 0x7f8000000800780b */ /* 0x000fd60003f1d200 */
[----:B------:R-:W-:Y:S05]  /*1a80*/  @!P1 BRA !P2, `(.L_x_77) ;  /* 0x0000000400309947 */ /* 0x000fea0005000000 */
[----:B------:R-:W-:-:S04]  /*1a90*/  LOP3.LUT P2, RZ, R8, 0x7fffffff, RZ, 0xc0, !PT ;  /* 0x7fffffff08ff7812 */ /* 0x000fc8000784c0ff */
[----:B------:R-:W-:-:S13]  /*1aa0*/  PLOP3.LUT P1, PT, P1, P2, PT, 0x2f, 0xf2 ;  /* 0x0000000000f2781c */ /* 0x000fda0000f24577 */
[----:B------:R-:W-:Y:S05]  /*1ab0*/  @P1 BRA `(.L_x_78) ;  /* 0x00000004001c1947 */ /* 0x000fea0003800000 */
[----:B------:R-:W-:-:S04]  /*1ac0*/  LOP3.LUT P1, RZ, R25, 0x7fffffff, RZ, 0xc0, !PT ;  /* 0x7fffffff19ff7812 */ /* 0x000fc8000782c0ff */
[----:B------:R-:W-:-:S13]  /*1ad0*/  PLOP3.LUT P0, PT, P0, P1, PT, 0x2f, 0xf2 ;  /* 0x0000000000f2781c */ /* 0x000fda0000702577 */
[----:B------:R-:W-:Y:S05]  /*1ae0*/  @P0 BRA `(.L_x_79) ;  /* 0x0000000400040947 */ /* 0x000fea0003800000 */
[----:B------:R-:W-:Y:S02]  /*1af0*/  IADD3 R23, PT, PT, R26, -0x1, RZ ;  /* 0xffffffff1a177810 */ /* 0x000fe40007ffe0ff */
[----:B------:R-:W-:Y:S02]  /*1b00*/  ISETP.GE.AND P1, PT, R24, RZ, PT ;  /* 0x000000ff1800720c */ /* 0x000fe40003f26270 */
[----:B------:R-:W-:-:S11]  /*1b10*/  ISETP.GE.AND P0, PT, R23, RZ, PT ;  /* 0x000000ff1700720c */ /* 0x000fd60003f06270 */
[----:B------:R-:W-:Y:S02]  /*1b20*/  @!P1 FFMA R25, R17, 1.84467440737095516160e+19, RZ ;  /* 0x5f80000011199823 */ /* 0x000fe400000000ff */
[----:B------:R-:W-:Y:S01]  /*1b30*/  @P0 MOV R23, RZ ;  /* 0x000000ff00170202 */ /* 0x000fe20000000f00 */
[----:B------:R-:W-:Y:S01]  /*1b40*/  @!P0 FFMA R8, R8, 1.84467440737095516160e+19, RZ ;  /* 0x5f80000008088823 */ /* 0x000fe200000000ff */
[----:B------:R-:W-:-:S04]  /*1b50*/  @!P0 MOV R23, 0xffffffc0 ;  /* 0xffffffc000178802 */ /* 0x000fc80000000f00 */
[----:B------:R-:W-:-:S07]  /*1b60*/  @!P1 IADD3 R23, PT, PT, R23, 0x40, RZ ;  /* 0x0000004017179810 */ /* 0x000fce0007ffe0ff */
.L_x_75:
[----:B------:R-:W-:Y:S01]  /*1b70*/  LEA R24, R21, 0xc0800000, 0x17 ;  /* 0xc080000015187811 */ /* 0x000fe200078eb8ff */
[----:B------:R-:W-:Y:S01]  /*1b80*/  BSSY.RECONVERGENT B1, `(.L_x_80) ;  /* 0x0000036000017945 */ /* 0x000fe20003800200 */
[----:B------:R-:W-:Y:S02]  /*1b90*/  IADD3 R26, PT, PT, R26, -0x7f, RZ ;  /* 0xffffff811a1a7810 */ /* 0x000fe40007ffe0ff */
[----:B------:R-:W-:-:S03]  /*1ba0*/  IADD3 R27, PT, PT, -R24, R25, RZ ;  /* 0x00000019181b7210 */ /* 0x000fc60007ffe1ff */
[C---:B------:R-:W-:Y:S01]  /*1bb0*/  IMAD R8, R26.reuse, -0x800000, R8 ;  /* 0xff8000001a087824 */ /* 0x040fe200078e0208 */
[----:B------:R-:W0:Y:S01]  /*1bc0*/  MUFU.RCP R25, R27 ;  /* 0x0000001b00197308 */ /* 0x000e220000001000 */
[----:B------:R-:W-:Y:S01]  /*1bd0*/  FADD.FTZ R29, -R27, -RZ ;  /* 0x800000ff1b1d7221 */ /* 0x000fe20000010100 */
[----:B------:R-:W-:-:S04]  /*1be0*/  IADD3 R26, PT, PT, R26, 0x7f, -R21 ;  /* 0x0000007f1a1a7810 */ /* 0x000fc80007ffe815 */
[----:B------:R-:W-:Y:S01]  /*1bf0*/  IADD3 R26, PT, PT, R26, R23, RZ ;  /* 0x000000171a1a7210 */ /* 0x000fe20007ffe0ff */
[----:B0-----:R-:W-:-:S04]  /*1c00*/  FFMA R24, R25, R29, 1 ;  /* 0x3f80000019187423 */ /* 0x001fc8000000001d */
[----:B------:R-:W-:-:S04]  /*1c10*/  FFMA R25, R25, R24, R25 ;  /* 0x0000001819197223 */ /* 0x000fc80000000019 */
[----:B------:R-:W-:-:S04]  /*1c20*/  FFMA R24, R8, R25, RZ ;  /* 0x0000001908187223 */ /* 0x000fc800000000ff */
[----:B------:R-:W-:-:S04]  /*1c30*/  FFMA R28, R29, R24, R8 ;  /* 0x000000181d1c7223 */ /* 0x000fc80000000008 */
[----:B------:R-:W-:-:S04]  /*1c40*/  FFMA R24, R25, R28, R24 ;  /* 0x0000001c19187223 */ /* 0x000fc80000000018 */
[----:B------:R-:W-:-:S04]  /*1c50*/  FFMA R29, R29, R24, R8 ;  /* 0x000000181d1d7223 */ /* 0x000fc80000000008 */
[----:B------:R-:W-:-:S05]  /*1c60*/  FFMA R8, R25, R29, R24 ;  /* 0x0000001d19087223 */ /* 0x000fca0000000018 */
[----:B------:R-:W-:-:S04]  /*1c70*/  SHF.R.U32.HI R21, RZ, 0x17, R8 ;  /* 0x00000017ff157819 */ /* 0x000fc80000011608 */
[----:B------:R-:W-:-:S04]  /*1c80*/  LOP3.LUT R21, R21, 0xff, RZ, 0xc0, !PT ;  /* 0x000000ff15157812 */ /* 0x000fc800078ec0ff */
[----:B------:R-:W-:-:S04]  /*1c90*/  IADD3 R27, PT, PT, R21, R26, RZ ;  /* 0x0000001a151b7210 */ /* 0x000fc80007ffe0ff */
[----:B------:R-:W-:-:S04]  /*1ca0*/  IADD3 R21, PT, PT, R27, -0x1, RZ ;  /* 0xffffffff1b157810 */ /* 0x000fc80007ffe0ff */
[----:B------:R-:W-:-:S13]  /*1cb0*/  ISETP.GE.U32.AND P0, PT, R21, 0xfe, PT ;  /* 0x000000fe1500780c */ /* 0x000fda0003f06070 */
[----:B------:R-:W-:Y:S05]  /*1cc0*/  @!P0 BRA `(.L_x_81) ;  /* 0x0000000000808947 */ /* 0x000fea0003800000 */
[----:B------:R-:W-:-:S13]  /*1cd0*/  ISETP.GT.AND P0, PT, R27, 0xfe, PT ;  /* 0x000000fe1b00780c */ /* 0x000fda0003f04270 */
[----:B------:R-:W-:Y:S05]  /*1ce0*/  @P0 BRA `(.L_x_82) ;  /* 0x00000000006c0947 */ /* 0x000fea0003800000 */
[----:B------:R-:W-:-:S13]  /*1cf0*/  ISETP.GE.AND P0, PT, R27, 0x1, PT ;  /* 0x000000011b00780c */ /* 0x000fda0003f06270 */
[----:B------:R-:W-:Y:S05]  /*1d00*/  @P0 BRA `(.L_x_83) ;  /* 0x0000000000740947 */ /* 0x000fea0003800000 */
[----:B------:R-:W-:Y:S02]  /*1d10*/  ISETP.GE.AND P0, PT, R27, -0x18, PT ;  /* 0xffffffe81b00780c */ /* 0x000fe40003f06270 */
[----:B------:R-:W-:-:S11]  /*1d20*/  LOP3.LUT R8, R8, 0x80000000, RZ, 0xc0, !PT ;  /* 0x8000000008087812 */ /* 0x000fd600078ec0ff */
[----:B------:R-:W-:Y:S05]  /*1d30*/  @!P0 BRA `(.L_x_83) ;  /* 0x0000000000688947 */ /* 0x000fea0003800000 */
[-CC-:B------:R-:W-:Y:S01]  /*1d40*/  FFMA.RZ R21, R25, R29.reuse, R24.reuse ;  /* 0x0000001d19157223 */ /* 0x180fe2000000c018 */
[C---:B------:R-:W-:Y:S02]  /*1d50*/  IADD3 R26, PT, PT, R27.reuse, 0x20, RZ ;  /* 0x000000201b1a7810 */ /* 0x040fe40007ffe0ff */
[----:B------:R-:W-:Y:S02]  /*1d60*/  ISETP.NE.AND P2, PT, R27, RZ, PT ;  /* 0x000000ff1b00720c */ /* 0x000fe40003f45270 */
[----:B------:R-:W-:Y:S01]  /*1d70*/  LOP3.LUT R23, R21, 0x7fffff, RZ, 0xc0, !PT ;  /* 0x007fffff15177812 */ /* 0x000fe200078ec0ff */
[CCC-:B------:R-:W-:Y:S01]  /*1d80*/  FFMA.RP R21, R25.reuse, R29.reuse, R24.reuse ;  /* 0x0000001d19157223 */ /* 0x1c0fe20000008018 */
[----:B------:R-:W-:Y:S01]  /*1d90*/  FFMA.RM R24, R25, R29, R24 ;  /* 0x0000001d19187223 */ /* 0x000fe20000004018 */
[----:B------:R-:W-:Y:S02]  /*1da0*/  ISETP.NE.AND P1, PT, R27, RZ, PT ;  /* 0x000000ff1b00720c */ /* 0x000fe40003f25270 */
[----:B------:R-:W-:-:S02]  /*1db0*/  LOP3.LUT R23, R23, 0x800000, RZ, 0xfc, !PT ;  /* 0x0080000017177812 */ /* 0x000fc400078efcff */
[----:B------:R-:W-:Y:S02]  /*1dc0*/  IADD3 R25, PT, PT, -R27, RZ, RZ ;  /* 0x000000ff1b197210 */ /* 0x000fe40007ffe1ff */
[----:B------:R-:W-:Y:S02]  /*1dd0*/  SHF.L.U32 R26, R23, R26, RZ ;  /* 0x0000001a171a7219 */ /* 0x000fe400000006ff */
[----:B------:R-:W-:Y:S02]  /*1de0*/  FSETP.NEU.FTZ.AND P0, PT, R21, R24, PT ;  /* 0x000000181500720b */ /* 0x000fe40003f1d000 */
[----:B------:R-:W-:Y:S02]  /*1df0*/  SEL R24, R25, RZ, P2 ;  /* 0x000000ff19187207 */ /* 0x000fe40001000000 */
[----:B------:R-:W-:Y:S02]  /*1e00*/  ISETP.NE.AND P1, PT, R26, RZ, P1 ;  /* 0x000000ff1a00720c */ /* 0x000fe40000f25270 */
[----:B------:R-:W-:-:S02]  /*1e10*/  SHF.R.U32.HI R24, RZ, R24, R23 ;  /* 0x00000018ff187219 */ /* 0x000fc40000011617 */
[----:B------:R-:W-:Y:S02]  /*1e20*/  PLOP3.LUT P0, PT, P0, P1, PT, 0xf8, 0x8f ;  /* 0x00000000008f781c */ /* 0x000fe40000703f70 */
[----:B------:R-:W-:Y:S02]  /*1e30*/  SHF.R.U32.HI R26, RZ, 0x1, R24 ;  /* 0x00000001ff1a7819 */ /* 0x000fe40000011618 */
[----:B------:R-:W-:-:S04]  /*1e40*/  SEL R21, RZ, 0x1, !P0 ;  /* 0x00000001ff157807 */ /* 0x000fc80004000000 */
[----:B------:R-:W-:-:S04]  /*1e50*/  LOP3.LUT R21, R21, 0x1, R26, 0xf8, !PT ;  /* 0x0000000115157812 */ /* 0x000fc800078ef81a */
[----:B------:R-:W-:-:S04]  /*1e60*/  LOP3.LUT R21, R21, R24, RZ, 0xc0, !PT ;  /* 0x0000001815157212 */ /* 0x000fc800078ec0ff */
[----:B------:R-:W-:-:S04]  /*1e70*/  IADD3 R21, PT, PT, R26, R21, RZ ;  /* 0x000000151a157210 */ /* 0x000fc80007ffe0ff */
[----:B------:R-:W-:Y:S01]  /*1e80*/  LOP3.LUT R8, R21, R8, RZ, 0xfc, !PT ;  /* 0x0000000815087212 */ /* 0x000fe200078efcff */
[----:B------:R-:W-:Y:S06]  /*1e90*/  BRA `(.L_x_83) ;  /* 0x0000000000107947 */ /* 0x000fec0003800000 */
.L_x_82:
[----:B------:R-:W-:-:S04]  /*1ea0*/  LOP3.LUT R8, R8, 0x80000000, RZ, 0xc0, !PT ;  /* 0x8000000008087812 */ /* 0x000fc800078ec0ff */
[----:B------:R-:W-:Y:S01]  /*1eb0*/  LOP3.LUT R8, R8, 0x7f800000, RZ, 0xfc, !PT ;  /* 0x7f80000008087812 */ /* 0x000fe200078efcff */
[----:B------:R-:W-:Y:S06]  /*1ec0*/  BRA `(.L_x_83) ;  /* 0x0000000000047947 */ /* 0x000fec0003800000 */
.L_x_81:
[----:B------:R-:W-:-:S07]  /*1ed0*/  LEA R8, R26, R8, 0x17 ;  /* 0x000000081a087211 */ /* 0x000fce00078eb8ff */
.L_x_83:
[----:B------:R-:W-:Y:S05]  /*1ee0*/  BSYNC.RECONVERGENT B1 ;  /* 0x0000000000017941 */ /* 0x000fea0003800200 */
.L_x_80:
[----:B------:R-:W-:Y:S05]  /*1ef0*/  BRA `(.L_x_84) ;  /* 0x0000000000207947 */ /* 0x000fea0003800000 */
.L_x_79:
[----:B------:R-:W-:-:S04]  /*1f00*/  LOP3.LUT R8, R25, 0x80000000, R8, 0x48, !PT ;  /* 0x8000000019087812 */ /* 0x000fc800078e4808 */
[----:B------:R-:W-:Y:S01]  /*1f10*/  LOP3.LUT R8, R8, 0x7f800000, RZ, 0xfc, !PT ;  /* 0x7f80000008087812 */ /* 0x000fe200078efcff */
[----:B------:R-:W-:Y:S06]  /*1f20*/  BRA `(.L_x_84) ;  /* 0x0000000000147947 */ /* 0x000fec0003800000 */
.L_x_78:
[----:B------:R-:W-:Y:S01]  /*1f30*/  LOP3.LUT R8, R25, 0x80000000, R8, 0x48, !PT ;  /* 0x8000000019087812 */ /* 0x000fe200078e4808 */
[----:B------:R-:W-:Y:S06]  /*1f40*/  BRA `(.L_x_84) ;  /* 0x00000000000c7947 */ /* 0x000fec0003800000 */
.L_x_77:
[----:B------:R-:W0:Y:S01]  /*1f50*/  MUFU.RSQ R8, -QNAN ;  /* 0xffc0000000087908 */ /* 0x000e220000001400 */
[----:B------:R-:W-:Y:S05]  /*1f60*/  BRA `(.L_x_84) ;  /* 0x0000000000047947 */ /* 0x000fea0003800000 */
.L_x_76:
[----:B------:R-:W-:-:S07]  /*1f70*/  FADD.FTZ R8, R8, R17 ;  /* 0x0000001108087221 */ /* 0x000fce0000010000 */
.L_x_84:
[----:B------:R-:W-:Y:S05]  /*1f80*/  BSYNC.RECONVERGENT B0 ;  /* 0x0000000000007941 */ /* 0x000fea0003800200 */
.L_x_74:
[----:B------:R-:W-:-:S04]  /*1f90*/  HFMA2 R21, -RZ, RZ, 0, 0 ;  /* 0x00000000ff157431 */ /* 0x000fc800000001ff */
[----:B0-----:R-:W-:Y:S05]  /*1fa0*/  RET.REL.NODEC R20 `(_Z9cu4x4MInvIfEvPKT_PS0_Pbi) ;  /* 0xffffffe014147950 */ /* 0x001fea0003c3ffff */
.L_x_85:
        /* <DEDUP_REMOVED lines=13> */
.L_x_87:


//--------------------- .nv.shared.reserved.0     --------------------------
	.section	.nv.shared.reserved.0,"aw",@nobits
	.weak		__nv_reservedSMEM_offset_0_alias
	.size		__nv_reservedSMEM_offset_0_alias, 0, 64
	.other		__nv_reservedSMEM_offset_0_alias,@"STO_CUDA_RESERVED_SHARED STV_DEFAULT"
__nv_reservedSMEM_offset_0_alias:
	.zero		0
	.zero		64


//--------------------- .nv.constant0._Z18cu4x4MInv_backwardIdEvPKT_S2_PS0_i --------------------------
	.section	.nv.constant0._Z18cu4x4MInv_backwardIdEvPKT_S2_PS0_i,"a",@progbits
	.sectionflags	@""
	.align	4
.nv.constant0._Z18cu4x4MInv_backwardIdEvPKT_S2_PS0_i:
	.zero		924


//--------------------- .nv.constant0._Z18cu4x4MInv_backwardIfEvPKT_S2_PS0_i --------------------------
	.section	.nv.constant0._Z18cu4x4MInv_backwardIfEvPKT_S2_PS0_i,"a",@progbits
	.sectionflags	@""
	.align	4
.nv.constant0._Z18cu4x4MInv_backwardIfEvPKT_S2_PS0_i:
	.zero		924


//--------------------- .nv.constant0._Z9cu4x4MInvIdEvPKT_PS0_Pbi --------------------------
	.section	.nv.constant0._Z9cu4x4MInvIdEvPKT_PS0_Pbi,"a",@progbits
	.sectionflags	@""
	.align	4
.nv.constant0._Z9cu4x4MInvIdEvPKT_PS0_Pbi:
	.zero		924


//--------------------- .nv.constant0._Z9cu4x4MInvIfEvPKT_PS0_Pbi --------------------------
	.section	.nv.constant0._Z9cu4x4MInvIfEvPKT_PS0_Pbi,"a",@progbits
	.sectionflags	@""
	.align	4
.nv.constant0._Z9cu4x4MInvIfEvPKT_PS0_Pbi:
	.zero		924


//--------------------- SYMBOLS --------------------------

	.type		.nv.reservedSmem.offset0,@object
	.size		.nv.reservedSmem.offset0,0x4
